//
// Generated by NVIDIA NVVM Compiler
//
// Compiler Build ID: CL-36424714
// Cuda compilation tools, release 13.0, V13.0.88
// Based on NVVM 20.0.0
//

.version 9.0
.target sm_100
.address_size 64

	// .globl	_Z24rotate_nearest_neighbourPKhPh
.const .align 8 .f64 c;
.const .align 8 .f64 s;
.const .align 8 .f64 dx;
.const .align 8 .f64 dy;
.const .align 8 .u64 L;
// _ZZ24rotate_nearest_neighbourPKhPhE10shared_img has been demoted
// _ZZ15rotate_bilinearPKhPhE10shared_img has been demoted
// _ZZ14rotate_bicubicPKhPhE10shared_img has been demoted

.visible .entry _Z24rotate_nearest_neighbourPKhPh(
	.param .u64 .ptr .align 1 _Z24rotate_nearest_neighbourPKhPh_param_0,
	.param .u64 .ptr .align 1 _Z24rotate_nearest_neighbourPKhPh_param_1
)
{
	.reg .pred 	%p<13>;
	.reg .b16 	%rs<6>;
	.reg .b32 	%r<16>;
	.reg .b64 	%rd<16>;
	.reg .b64 	%fd<16>;
	// demoted variable
	.shared .align 1 .b8 _ZZ24rotate_nearest_neighbourPKhPhE10shared_img[256];
	ld.param.u64 	%rd6, [_Z24rotate_nearest_neighbourPKhPh_param_0];
	ld.param.u64 	%rd7, [_Z24rotate_nearest_neighbourPKhPh_param_1];
	mov.u32 	%r2, %tid.x;
	mov.u32 	%r3, %ctaid.x;
	mov.u32 	%r4, %ntid.x;
	mad.lo.s32 	%r5, %r3, %r4, %r2;
	cvt.u64.u32 	%rd1, %r5;
	mov.u32 	%r6, %tid.y;
	mov.u32 	%r7, %ctaid.y;
	mov.u32 	%r8, %ntid.y;
	mad.lo.s32 	%r9, %r7, %r8, %r6;
	cvt.u64.u32 	%rd2, %r9;
	ld.const.u64 	%rd8, [L];
	max.s64 	%rd9, %rd1, %rd2;
	setp.lt.s64 	%p1, %rd9, %rd8;
	setp.ge.s64 	%p2, %rd9, %rd8;
	shl.b32 	%r11, %r6, 4;
	add.s32 	%r12, %r11, %r2;
	mov.u32 	%r13, _ZZ24rotate_nearest_neighbourPKhPhE10shared_img;
	add.s32 	%r1, %r13, %r12;
	@%p2 bra 	$L__BB0_4;
	cvt.u32.u64 	%r14, %rd2;
	cvt.u32.u64 	%r15, %rd1;
	cvt.rn.f64.u32 	%fd1, %r15;
	ld.const.f64 	%fd2, [c];
	mul.f64 	%fd3, %fd2, %fd1;
	cvt.rn.f64.u32 	%fd4, %r14;
	ld.const.f64 	%fd5, [s];
	mul.f64 	%fd6, %fd5, %fd4;
	sub.f64 	%fd7, %fd3, %fd6;
	ld.const.f64 	%fd8, [dx];
	add.f64 	%fd9, %fd8, %fd7;
	add.f64 	%fd10, %fd9, 0d3FE0000000000000;
	cvt.rzi.s64.f64 	%rd4, %fd10;
	mul.f64 	%fd11, %fd2, %fd4;
	fma.rn.f64 	%fd12, %fd5, %fd1, %fd11;
	ld.const.f64 	%fd13, [dy];
	add.f64 	%fd14, %fd13, %fd12;
	add.f64 	%fd15, %fd14, 0d3FE0000000000000;
	cvt.rzi.s64.f64 	%rd5, %fd15;
	setp.gt.s64 	%p3, %rd4, -1;
	setp.lt.s64 	%p4, %rd4, %rd8;
	and.pred  	%p5, %p3, %p4;
	setp.gt.s64 	%p6, %rd5, -1;
	setp.lt.s64 	%p7, %rd5, %rd8;
	and.pred  	%p8, %p6, %p7;
	and.pred  	%p10, %p5, %p8;
	mov.b16 	%rs5, 0;
	not.pred 	%p11, %p10;
	@%p11 bra 	$L__BB0_3;
	mad.lo.s64 	%rd10, %rd8, %rd5, %rd4;
	cvta.to.global.u64 	%rd11, %rd6;
	add.s64 	%rd12, %rd11, %rd10;
	ld.global.u8 	%rs5, [%rd12];
$L__BB0_3:
	st.shared.u8 	[%r1], %rs5;
$L__BB0_4:
	bar.sync 	0;
	not.pred 	%p12, %p1;
	@%p12 bra 	$L__BB0_6;
	ld.shared.u8 	%rs4, [%r1];
	mad.lo.s64 	%rd13, %rd8, %rd2, %rd1;
	cvta.to.global.u64 	%rd14, %rd7;
	add.s64 	%rd15, %rd14, %rd13;
	st.global.u8 	[%rd15], %rs4;
$L__BB0_6:
	ret;

}
	// .globl	_Z15rotate_bilinearPKhPh
.visible .entry _Z15rotate_bilinearPKhPh(
	.param .u64 .ptr .align 1 _Z15rotate_bilinearPKhPh_param_0,
	.param .u64 .ptr .align 1 _Z15rotate_bilinearPKhPh_param_1
)
{
	.reg .pred 	%p<13>;
	.reg .b16 	%rs<6>;
	.reg .b32 	%r<17>;
	.reg .b64 	%rd<17>;
	.reg .b64 	%fd<40>;
	// demoted variable
	.shared .align 1 .b8 _ZZ15rotate_bilinearPKhPhE10shared_img[256];
	ld.param.u64 	%rd5, [_Z15rotate_bilinearPKhPh_param_0];
	ld.param.u64 	%rd6, [_Z15rotate_bilinearPKhPh_param_1];
	mov.u32 	%r2, %tid.x;
	mov.u32 	%r3, %ctaid.x;
	mov.u32 	%r4, %ntid.x;
	mad.lo.s32 	%r5, %r3, %r4, %r2;
	cvt.u64.u32 	%rd1, %r5;
	mov.u32 	%r6, %tid.y;
	mov.u32 	%r7, %ctaid.y;
	mov.u32 	%r8, %ntid.y;
	mad.lo.s32 	%r9, %r7, %r8, %r6;
	cvt.u64.u32 	%rd2, %r9;
	ld.const.u64 	%rd7, [L];
	max.s64 	%rd8, %rd1, %rd2;
	setp.lt.s64 	%p1, %rd8, %rd7;
	setp.ge.s64 	%p2, %rd8, %rd7;
	shl.b32 	%r11, %r6, 4;
	add.s32 	%r12, %r11, %r2;
	mov.u32 	%r13, _ZZ15rotate_bilinearPKhPhE10shared_img;
	add.s32 	%r1, %r13, %r12;
	@%p2 bra 	$L__BB1_4;
	cvt.u32.u64 	%r14, %rd2;
	cvt.u32.u64 	%r15, %rd1;
	cvt.rn.f64.u32 	%fd6, %r15;
	ld.const.f64 	%fd7, [c];
	mul.f64 	%fd8, %fd7, %fd6;
	cvt.rn.f64.u32 	%fd9, %r14;
	ld.const.f64 	%fd10, [s];
	mul.f64 	%fd11, %fd10, %fd9;
	sub.f64 	%fd12, %fd8, %fd11;
	ld.const.f64 	%fd13, [dx];
	add.f64 	%fd14, %fd13, %fd12;
	mul.f64 	%fd15, %fd7, %fd9;
	fma.rn.f64 	%fd16, %fd10, %fd6, %fd15;
	ld.const.f64 	%fd17, [dy];
	add.f64 	%fd18, %fd17, %fd16;
	add.f64 	%fd19, %fd14, 0d3FE0000000000000;
	cvt.rmi.f64.f64 	%fd20, %fd19;
	cvt.rzi.s64.f64 	%rd9, %fd20;
	add.f64 	%fd21, %fd18, 0d3FE0000000000000;
	cvt.rmi.f64.f64 	%fd22, %fd21;
	cvt.rzi.s64.f64 	%rd10, %fd22;
	cvt.rn.f64.s64 	%fd23, %rd9;
	sub.f64 	%fd1, %fd14, %fd23;
	cvt.rn.f64.s64 	%fd24, %rd10;
	sub.f64 	%fd2, %fd18, %fd24;
	mad.lo.s64 	%rd4, %rd10, %rd7, %rd9;
	setp.gt.s64 	%p3, %rd9, -1;
	setp.lt.s64 	%p4, %rd9, %rd7;
	and.pred  	%p5, %p3, %p4;
	setp.gt.s64 	%p6, %rd10, -1;
	setp.lt.s64 	%p7, %rd10, %rd7;
	and.pred  	%p8, %p6, %p7;
	and.pred  	%p10, %p5, %p8;
	mov.f64 	%fd39, 0d0000000000000000;
	not.pred 	%p11, %p10;
	@%p11 bra 	$L__BB1_3;
	mov.f64 	%fd25, 0d3FF0000000000000;
	sub.f64 	%fd26, %fd25, %fd1;
	sub.f64 	%fd27, %fd25, %fd2;
	mul.f64 	%fd28, %fd26, %fd27;
	cvta.to.global.u64 	%rd11, %rd5;
	add.s64 	%rd12, %rd11, %rd4;
	ld.global.u8 	%rs1, [%rd12];
	cvt.rn.f64.u16 	%fd29, %rs1;
	mul.f64 	%fd30, %fd1, %fd27;
	ld.global.u8 	%rs2, [%rd12+1];
	cvt.rn.f64.u16 	%fd31, %rs2;
	mul.f64 	%fd32, %fd30, %fd31;
	fma.rn.f64 	%fd33, %fd28, %fd29, %fd32;
	mul.f64 	%fd34, %fd26, %fd2;
	add.s64 	%rd13, %rd12, %rd7;
	ld.global.u8 	%rs3, [%rd13];
	cvt.rn.f64.u16 	%fd35, %rs3;
	fma.rn.f64 	%fd36, %fd34, %fd35, %fd33;
	mul.f64 	%fd37, %fd1, %fd2;
	ld.global.u8 	%rs4, [%rd13+1];
	cvt.rn.f64.u16 	%fd38, %rs4;
	fma.rn.f64 	%fd39, %fd37, %fd38, %fd36;
$L__BB1_3:
	cvt.rzi.u32.f64 	%r16, %fd39;
	st.shared.u8 	[%r1], %r16;
$L__BB1_4:
	bar.sync 	0;
	not.pred 	%p12, %p1;
	@%p12 bra 	$L__BB1_6;
	ld.shared.u8 	%rs5, [%r1];
	mad.lo.s64 	%rd14, %rd7, %rd2, %rd1;
	cvta.to.global.u64 	%rd15, %rd6;
	add.s64 	%rd16, %rd15, %rd14;
	st.global.u8 	[%rd16], %rs5;
$L__BB1_6:
	ret;

}
	// .globl	_Z14rotate_bicubicPKhPh
.visible .entry _Z14rotate_bicubicPKhPh(
	.param .u64 .ptr .align 1 _Z14rotate_bicubicPKhPh_param_0,
	.param .u64 .ptr .align 1 _Z14rotate_bicubicPKhPh_param_1
)
{
	.reg .pred 	%p<101>;
	.reg .b16 	%rs<17>;
	.reg .b32 	%r<64>;
	.reg .b64 	%rd<110>;
	.reg .b64 	%fd<177>;
	// demoted variable
	.shared .align 8 .b8 _ZZ14rotate_bicubicPKhPhE10shared_img[2048];
	ld.param.u64 	%rd12, [_Z14rotate_bicubicPKhPh_param_0];
	cvta.to.global.u64 	%rd1, %rd12;
	mov.u32 	%r1, %tid.x;
	mov.u32 	%r10, %ctaid.x;
	mov.u32 	%r11, %ntid.x;
	mad.lo.s32 	%r12, %r10, %r11, %r1;
	cvt.u64.u32 	%rd2, %r12;
	mov.u32 	%r2, %tid.y;
	mov.u32 	%r13, %ctaid.y;
	mov.u32 	%r14, %ntid.y;
	mad.lo.s32 	%r15, %r13, %r14, %r2;
	cvt.u64.u32 	%rd3, %r15;
	ld.const.u64 	%rd14, [L];
	max.s64 	%rd15, %rd2, %rd3;
	setp.ge.s64 	%p4, %rd15, %rd14;
	@%p4 bra 	$L__BB2_39;
	cvt.u32.u64 	%r17, %rd3;
	cvt.u32.u64 	%r18, %rd2;
	cvt.rn.f64.u32 	%fd41, %r18;
	cvt.rn.f64.u64 	%fd42, %rd14;
	mul.f64 	%fd43, %fd42, 0d3FE0000000000000;
	sub.f64 	%fd44, %fd41, %fd43;
	cvt.rn.f64.u32 	%fd45, %r17;
	sub.f64 	%fd46, %fd45, %fd43;
	ld.const.f64 	%fd47, [c];
	mul.f64 	%fd48, %fd47, %fd41;
	ld.const.f64 	%fd49, [s];
	mul.f64 	%fd50, %fd49, %fd45;
	sub.f64 	%fd51, %fd48, %fd50;
	add.f64 	%fd1, %fd44, %fd51;
	mul.f64 	%fd52, %fd47, %fd45;
	fma.rn.f64 	%fd53, %fd49, %fd41, %fd52;
	add.f64 	%fd2, %fd46, %fd53;
	setp.ltu.f64 	%p5, %fd1, 0d0000000000000000;
	add.f64 	%fd54, %fd1, 0d3FF0000000000000;
	setp.geu.f64 	%p6, %fd54, %fd42;
	setp.ltu.f64 	%p7, %fd2, 0d0000000000000000;
	or.pred  	%p8, %p5, %p7;
	or.pred  	%p9, %p8, %p6;
	add.f64 	%fd55, %fd2, 0d3FF0000000000000;
	setp.geu.f64 	%p10, %fd55, %fd42;
	shl.b32 	%r19, %r2, 4;
	add.s32 	%r20, %r19, %r1;
	shl.b32 	%r21, %r20, 3;
	mov.u32 	%r22, _ZZ14rotate_bicubicPKhPhE10shared_img;
	add.s32 	%r3, %r22, %r21;
	or.pred  	%p11, %p9, %p10;
	@%p11 bra 	$L__BB2_37;
	add.f64 	%fd57, %fd1, 0d3FE0000000000000;
	cvt.rmi.f64.f64 	%fd58, %fd57;
	cvt.rzi.s64.f64 	%rd17, %fd58;
	cvt.rn.f64.s64 	%fd3, %rd17;
	add.f64 	%fd59, %fd2, 0d3FE0000000000000;
	cvt.rmi.f64.f64 	%fd60, %fd59;
	cvt.rzi.s64.f64 	%rd18, %fd60;
	cvt.rn.f64.s64 	%fd4, %rd18;
	sub.f64 	%fd61, %fd1, %fd3;
	cvt.rzi.s64.f64 	%rd5, %fd61;
	sub.f64 	%fd5, %fd2, %fd4;
	add.f64 	%fd62, %fd4, 0dBFF0000000000000;
	cvt.rzi.s32.f64 	%r23, %fd62;
	setp.lt.s32 	%p12, %r23, 0;
	cvt.u64.u32 	%rd6, %r23;
	setp.le.u64 	%p13, %rd14, %rd6;
	mul.lo.s64 	%rd7, %rd14, %rd6;
	add.f64 	%fd63, %fd3, 0dBFF0000000000000;
	cvt.rzi.s32.f64 	%r4, %fd63;
	setp.gt.s32 	%p14, %r4, -1;
	cvt.s64.s32 	%rd19, %r4;
	setp.gt.s64 	%p15, %rd14, %rd19;
	and.pred  	%p1, %p14, %p15;
	not.pred 	%p16, %p1;
	or.pred  	%p17, %p16, %p12;
	or.pred  	%p18, %p17, %p13;
	mov.f64 	%fd160, 0d0000000000000000;
	@%p18 bra 	$L__BB2_4;
	cvt.u64.u32 	%rd20, %r4;
	add.s64 	%rd21, %rd7, %rd20;
	add.s64 	%rd22, %rd1, %rd21;
	ld.global.u8 	%rs1, [%rd22];
	cvt.rn.f64.u16 	%fd160, %rs1;
$L__BB2_4:
	cvt.u32.u64 	%r25, %rd6;
	setp.le.u64 	%p19, %rd14, %rd6;
	setp.lt.s32 	%p20, %r25, 0;
	add.f64 	%fd65, %fd3, 0d3FF0000000000000;
	add.f64 	%fd66, %fd65, 0dBFF0000000000000;
	cvt.rzi.s32.f64 	%r5, %fd66;
	setp.gt.s32 	%p21, %r5, -1;
	cvt.s64.s32 	%rd24, %r5;
	setp.gt.s64 	%p22, %rd14, %rd24;
	and.pred  	%p2, %p21, %p22;
	not.pred 	%p23, %p2;
	or.pred  	%p24, %p23, %p20;
	or.pred  	%p25, %p24, %p19;
	mov.f64 	%fd161, 0d0000000000000000;
	@%p25 bra 	$L__BB2_6;
	cvt.u64.u32 	%rd25, %r5;
	add.s64 	%rd26, %rd7, %rd25;
	add.s64 	%rd27, %rd1, %rd26;
	ld.global.u8 	%rs2, [%rd27];
	cvt.rn.f64.u16 	%fd161, %rs2;
$L__BB2_6:
	setp.le.u64 	%p26, %rd14, %rd6;
	add.f64 	%fd68, %fd3, 0d4000000000000000;
	add.f64 	%fd69, %fd68, 0dBFF0000000000000;
	cvt.rzi.s32.f64 	%r6, %fd69;
	or.b32  	%r27, %r6, %r25;
	cvt.s64.s32 	%rd29, %r6;
	setp.le.s64 	%p27, %rd14, %rd29;
	setp.lt.s32 	%p28, %r27, 0;
	or.pred  	%p29, %p28, %p27;
	or.pred  	%p30, %p29, %p26;
	mov.f64 	%fd162, 0d0000000000000000;
	@%p30 bra 	$L__BB2_8;
	cvt.u64.u32 	%rd30, %r6;
	add.s64 	%rd31, %rd7, %rd30;
	add.s64 	%rd32, %rd1, %rd31;
	ld.global.u8 	%rs3, [%rd32];
	cvt.rn.f64.u16 	%fd162, %rs3;
$L__BB2_8:
	setp.le.u64 	%p31, %rd14, %rd6;
	setp.lt.s32 	%p32, %r25, 0;
	add.f64 	%fd71, %fd3, 0d4008000000000000;
	add.f64 	%fd72, %fd71, 0dBFF0000000000000;
	cvt.rzi.s32.f64 	%r7, %fd72;
	setp.gt.s32 	%p33, %r7, -1;
	cvt.s64.s32 	%rd34, %r7;
	setp.gt.s64 	%p34, %rd14, %rd34;
	and.pred  	%p3, %p33, %p34;
	not.pred 	%p35, %p3;
	or.pred  	%p36, %p35, %p32;
	or.pred  	%p37, %p36, %p31;
	mov.f64 	%fd163, 0d0000000000000000;
	@%p37 bra 	$L__BB2_10;
	cvt.u64.u32 	%rd35, %r7;
	add.s64 	%rd36, %rd7, %rd35;
	add.s64 	%rd37, %rd1, %rd36;
	ld.global.u8 	%rs4, [%rd37];
	cvt.rn.f64.u16 	%fd163, %rs4;
$L__BB2_10:
	add.f64 	%fd74, %fd4, 0d3FF0000000000000;
	add.f64 	%fd75, %fd74, 0dBFF0000000000000;
	cvt.rzi.s32.f64 	%r29, %fd75;
	setp.lt.s32 	%p38, %r29, 0;
	cvt.u64.u32 	%rd8, %r29;
	setp.le.u64 	%p39, %rd14, %rd8;
	mul.lo.s64 	%rd9, %rd14, %rd8;
	or.pred  	%p41, %p16, %p38;
	or.pred  	%p42, %p41, %p39;
	mov.f64 	%fd164, 0d0000000000000000;
	@%p42 bra 	$L__BB2_12;
	cvt.u64.u32 	%rd38, %r4;
	add.s64 	%rd39, %rd9, %rd38;
	add.s64 	%rd40, %rd1, %rd39;
	ld.global.u8 	%rs5, [%rd40];
	cvt.rn.f64.u16 	%fd164, %rs5;
$L__BB2_12:
	cvt.u32.u64 	%r31, %rd8;
	setp.le.u64 	%p43, %rd14, %rd8;
	setp.lt.s32 	%p44, %r31, 0;
	or.pred  	%p46, %p23, %p44;
	or.pred  	%p47, %p46, %p43;
	mov.f64 	%fd165, 0d0000000000000000;
	@%p47 bra 	$L__BB2_14;
	cvt.u64.u32 	%rd42, %r5;
	add.s64 	%rd43, %rd9, %rd42;
	add.s64 	%rd44, %rd1, %rd43;
	ld.global.u8 	%rs6, [%rd44];
	cvt.rn.f64.u16 	%fd165, %rs6;
$L__BB2_14:
	setp.le.u64 	%p48, %rd14, %rd8;
	or.b32  	%r33, %r6, %r31;
	cvt.s64.s32 	%rd46, %r6;
	setp.le.s64 	%p49, %rd14, %rd46;
	setp.lt.s32 	%p50, %r33, 0;
	or.pred  	%p51, %p50, %p49;
	or.pred  	%p52, %p51, %p48;
	mov.f64 	%fd166, 0d0000000000000000;
	@%p52 bra 	$L__BB2_16;
	cvt.u64.u32 	%rd47, %r6;
	add.s64 	%rd48, %rd9, %rd47;
	add.s64 	%rd49, %rd1, %rd48;
	ld.global.u8 	%rs7, [%rd49];
	cvt.rn.f64.u16 	%fd166, %rs7;
$L__BB2_16:
	setp.le.u64 	%p53, %rd14, %rd8;
	setp.lt.s32 	%p54, %r31, 0;
	or.pred  	%p56, %p35, %p54;
	or.pred  	%p57, %p56, %p53;
	mov.f64 	%fd167, 0d0000000000000000;
	@%p57 bra 	$L__BB2_18;
	cvt.u64.u32 	%rd51, %r7;
	add.s64 	%rd52, %rd9, %rd51;
	add.s64 	%rd53, %rd1, %rd52;
	ld.global.u8 	%rs8, [%rd53];
	cvt.rn.f64.u16 	%fd167, %rs8;
$L__BB2_18:
	add.f64 	%fd80, %fd4, 0d4000000000000000;
	add.f64 	%fd81, %fd80, 0dBFF0000000000000;
	cvt.rzi.s32.f64 	%r35, %fd81;
	setp.lt.s32 	%p58, %r35, 0;
	cvt.u64.u32 	%rd10, %r35;
	setp.le.u64 	%p59, %rd14, %rd10;
	mul.lo.s64 	%rd11, %rd14, %rd10;
	or.pred  	%p61, %p16, %p58;
	or.pred  	%p62, %p61, %p59;
	mov.f64 	%fd168, 0d0000000000000000;
	@%p62 bra 	$L__BB2_20;
	cvt.u64.u32 	%rd54, %r4;
	add.s64 	%rd55, %rd11, %rd54;
	add.s64 	%rd56, %rd1, %rd55;
	ld.global.u8 	%rs9, [%rd56];
	cvt.rn.f64.u16 	%fd168, %rs9;
$L__BB2_20:
	cvt.u32.u64 	%r36, %rd10;
	setp.le.u64 	%p63, %rd14, %rd10;
	setp.lt.s32 	%p64, %r36, 0;
	or.pred  	%p66, %p23, %p64;
	or.pred  	%p67, %p66, %p63;
	mov.f64 	%fd169, 0d0000000000000000;
	@%p67 bra 	$L__BB2_22;
	cvt.u64.u32 	%rd58, %r5;
	mad.lo.s64 	%rd59, %rd14, %rd10, %rd58;
	add.s64 	%rd60, %rd1, %rd59;
	ld.global.u8 	%rs10, [%rd60];
	cvt.rn.f64.u16 	%fd169, %rs10;
$L__BB2_22:
	setp.le.u64 	%p68, %rd14, %rd10;
	or.b32  	%r38, %r6, %r36;
	cvt.s64.s32 	%rd62, %r6;
	setp.le.s64 	%p69, %rd14, %rd62;
	setp.lt.s32 	%p70, %r38, 0;
	or.pred  	%p71, %p70, %p69;
	or.pred  	%p72, %p71, %p68;
	mov.f64 	%fd170, 0d0000000000000000;
	@%p72 bra 	$L__BB2_24;
	cvt.u64.u32 	%rd63, %r6;
	cvt.u64.u32 	%rd64, %r35;
	mad.lo.s64 	%rd65, %rd14, %rd64, %rd63;
	add.s64 	%rd66, %rd1, %rd65;
	ld.global.u8 	%rs11, [%rd66];
	cvt.rn.f64.u16 	%fd170, %rs11;
$L__BB2_24:
	cvt.u64.u32 	%rd67, %r35;
	setp.le.u64 	%p73, %rd14, %rd67;
	setp.lt.s32 	%p74, %r35, 0;
	or.pred  	%p76, %p35, %p74;
	or.pred  	%p77, %p76, %p73;
	mov.f64 	%fd171, 0d0000000000000000;
	@%p77 bra 	$L__BB2_26;
	ld.param.u64 	%rd104, [_Z14rotate_bicubicPKhPh_param_0];
	cvt.u64.u32 	%rd68, %r7;
	cvt.u64.u32 	%rd69, %r35;
	mad.lo.s64 	%rd70, %rd14, %rd69, %rd68;
	cvta.to.global.u64 	%rd71, %rd104;
	add.s64 	%rd72, %rd71, %rd70;
	ld.global.u8 	%rs12, [%rd72];
	cvt.rn.f64.u16 	%fd171, %rs12;
$L__BB2_26:
	add.f64 	%fd86, %fd4, 0d4008000000000000;
	add.f64 	%fd87, %fd86, 0dBFF0000000000000;
	cvt.rzi.s32.f64 	%r39, %fd87;
	setp.lt.s32 	%p78, %r39, 0;
	cvt.u64.u32 	%rd73, %r39;
	setp.le.u64 	%p79, %rd14, %rd73;
	or.pred  	%p81, %p16, %p78;
	or.pred  	%p82, %p81, %p79;
	mov.f64 	%fd172, 0d0000000000000000;
	@%p82 bra 	$L__BB2_28;
	ld.param.u64 	%rd105, [_Z14rotate_bicubicPKhPh_param_0];
	cvt.u64.u32 	%rd74, %r4;
	cvt.u64.u32 	%rd75, %r39;
	mad.lo.s64 	%rd76, %rd14, %rd75, %rd74;
	cvta.to.global.u64 	%rd77, %rd105;
	add.s64 	%rd78, %rd77, %rd76;
	ld.global.u8 	%rs13, [%rd78];
	cvt.rn.f64.u16 	%fd172, %rs13;
$L__BB2_28:
	cvt.u64.u32 	%rd79, %r39;
	setp.le.u64 	%p83, %rd14, %rd79;
	or.pred  	%p86, %p23, %p78;
	or.pred  	%p87, %p86, %p83;
	mov.f64 	%fd173, 0d0000000000000000;
	@%p87 bra 	$L__BB2_30;
	ld.param.u64 	%rd106, [_Z14rotate_bicubicPKhPh_param_0];
	cvt.u64.u32 	%rd80, %r5;
	cvt.u64.u32 	%rd81, %r39;
	mad.lo.s64 	%rd82, %rd14, %rd81, %rd80;
	cvta.to.global.u64 	%rd83, %rd106;
	add.s64 	%rd84, %rd83, %rd82;
	ld.global.u8 	%rs14, [%rd84];
	cvt.rn.f64.u16 	%fd173, %rs14;
$L__BB2_30:
	cvt.u64.u32 	%rd85, %r39;
	setp.le.u64 	%p88, %rd14, %rd85;
	or.b32  	%r40, %r6, %r39;
	cvt.s64.s32 	%rd86, %r6;
	setp.le.s64 	%p89, %rd14, %rd86;
	setp.lt.s32 	%p90, %r40, 0;
	or.pred  	%p91, %p90, %p89;
	or.pred  	%p92, %p91, %p88;
	mov.f64 	%fd174, 0d0000000000000000;
	@%p92 bra 	$L__BB2_32;
	ld.param.u64 	%rd107, [_Z14rotate_bicubicPKhPh_param_0];
	cvt.u64.u32 	%rd87, %r6;
	cvt.u64.u32 	%rd88, %r39;
	mad.lo.s64 	%rd89, %rd14, %rd88, %rd87;
	cvta.to.global.u64 	%rd90, %rd107;
	add.s64 	%rd91, %rd90, %rd89;
	ld.global.u8 	%rs15, [%rd91];
	cvt.rn.f64.u16 	%fd174, %rs15;
$L__BB2_32:
	cvt.u64.u32 	%rd92, %r39;
	setp.le.u64 	%p93, %rd14, %rd92;
	or.pred  	%p96, %p35, %p78;
	or.pred  	%p97, %p96, %p93;
	mov.f64 	%fd175, 0d0000000000000000;
	@%p97 bra 	$L__BB2_34;
	ld.param.u64 	%rd108, [_Z14rotate_bicubicPKhPh_param_0];
	cvt.u64.u32 	%rd93, %r7;
	cvt.u64.u32 	%rd94, %r39;
	mad.lo.s64 	%rd95, %rd14, %rd94, %rd93;
	cvta.to.global.u64 	%rd96, %rd108;
	add.s64 	%rd97, %rd96, %rd95;
	ld.global.u8 	%rs16, [%rd97];
	cvt.rn.f64.u16 	%fd175, %rs16;
$L__BB2_34:
	cvt.rn.f64.s64 	%fd92, %rd5;
	mul.f64 	%fd93, %fd92, 0d3FE0000000000000;
	cvt.rzi.s64.f64 	%rd98, %fd5;
	cvt.rn.f64.s64 	%fd94, %rd98;
	sub.f64 	%fd95, %fd162, %fd160;
	add.f64 	%fd96, %fd160, %fd160;
	mul.f64 	%fd97, %fd161, 0d4014000000000000;
	sub.f64 	%fd98, %fd96, %fd97;
	fma.rn.f64 	%fd99, %fd162, 0d4010000000000000, %fd98;
	sub.f64 	%fd100, %fd99, %fd163;
	sub.f64 	%fd101, %fd161, %fd162;
	fma.rn.f64 	%fd102, %fd101, 0d4008000000000000, %fd163;
	sub.f64 	%fd103, %fd102, %fd160;
	fma.rn.f64 	%fd104, %fd103, %fd92, %fd100;
	fma.rn.f64 	%fd105, %fd104, %fd92, %fd95;
	fma.rn.f64 	%fd106, %fd93, %fd105, %fd161;
	sub.f64 	%fd107, %fd166, %fd164;
	add.f64 	%fd108, %fd164, %fd164;
	mul.f64 	%fd109, %fd165, 0d4014000000000000;
	sub.f64 	%fd110, %fd108, %fd109;
	fma.rn.f64 	%fd111, %fd166, 0d4010000000000000, %fd110;
	sub.f64 	%fd112, %fd111, %fd167;
	sub.f64 	%fd113, %fd165, %fd166;
	fma.rn.f64 	%fd114, %fd113, 0d4008000000000000, %fd167;
	sub.f64 	%fd115, %fd114, %fd164;
	fma.rn.f64 	%fd116, %fd115, %fd92, %fd112;
	fma.rn.f64 	%fd117, %fd116, %fd92, %fd107;
	fma.rn.f64 	%fd118, %fd93, %fd117, %fd165;
	sub.f64 	%fd119, %fd170, %fd168;
	add.f64 	%fd120, %fd168, %fd168;
	mul.f64 	%fd121, %fd169, 0d4014000000000000;
	sub.f64 	%fd122, %fd120, %fd121;
	fma.rn.f64 	%fd123, %fd170, 0d4010000000000000, %fd122;
	sub.f64 	%fd124, %fd123, %fd171;
	sub.f64 	%fd125, %fd169, %fd170;
	fma.rn.f64 	%fd126, %fd125, 0d4008000000000000, %fd171;
	sub.f64 	%fd127, %fd126, %fd168;
	fma.rn.f64 	%fd128, %fd127, %fd92, %fd124;
	fma.rn.f64 	%fd129, %fd128, %fd92, %fd119;
	fma.rn.f64 	%fd130, %fd93, %fd129, %fd169;
	sub.f64 	%fd131, %fd174, %fd172;
	add.f64 	%fd132, %fd172, %fd172;
	mul.f64 	%fd133, %fd173, 0d4014000000000000;
	sub.f64 	%fd134, %fd132, %fd133;
	fma.rn.f64 	%fd135, %fd174, 0d4010000000000000, %fd134;
	sub.f64 	%fd136, %fd135, %fd175;
	sub.f64 	%fd137, %fd173, %fd174;
	fma.rn.f64 	%fd138, %fd137, 0d4008000000000000, %fd175;
	sub.f64 	%fd139, %fd138, %fd172;
	fma.rn.f64 	%fd140, %fd139, %fd92, %fd136;
	fma.rn.f64 	%fd141, %fd140, %fd92, %fd131;
	fma.rn.f64 	%fd142, %fd93, %fd141, %fd173;
	mul.f64 	%fd143, %fd94, 0d3FE0000000000000;
	sub.f64 	%fd144, %fd130, %fd106;
	add.f64 	%fd145, %fd106, %fd106;
	mul.f64 	%fd146, %fd118, 0d4014000000000000;
	sub.f64 	%fd147, %fd145, %fd146;
	fma.rn.f64 	%fd148, %fd130, 0d4010000000000000, %fd147;
	sub.f64 	%fd149, %fd148, %fd142;
	sub.f64 	%fd150, %fd118, %fd130;
	fma.rn.f64 	%fd151, %fd150, 0d4008000000000000, %fd142;
	sub.f64 	%fd152, %fd151, %fd106;
	fma.rn.f64 	%fd153, %fd152, %fd94, %fd149;
	fma.rn.f64 	%fd154, %fd153, %fd94, %fd144;
	fma.rn.f64 	%fd38, %fd143, %fd154, %fd118;
	setp.gt.f64 	%p98, %fd38, 0d406FE00000000000;
	setp.lt.f64 	%p99, %fd38, 0d0000000000000000;
	or.pred  	%p100, %p98, %p99;
	mov.f64 	%fd176, 0d0000000000000000;
	@%p100 bra 	$L__BB2_36;
	mov.f64 	%fd155, 0d3FE0000000000000;
	copysign.f64 	%fd156, %fd38, %fd155;
	add.rz.f64 	%fd157, %fd38, %fd156;
	cvt.rzi.f64.f64 	%fd158, %fd157;
	cvt.rzi.u32.f64 	%r41, %fd158;
	and.b32  	%r42, %r41, 255;
	cvt.rn.f64.u32 	%fd176, %r42;
$L__BB2_36:
	mov.u32 	%r43, %tid.y;
	shl.b32 	%r44, %r43, 4;
	mov.u32 	%r45, %tid.x;
	add.s32 	%r46, %r44, %r45;
	shl.b32 	%r47, %r46, 3;
	mov.u32 	%r48, _ZZ14rotate_bicubicPKhPhE10shared_img;
	add.s32 	%r49, %r48, %r47;
	st.shared.f64 	[%r49], %fd176;
	bra.uni 	$L__BB2_38;
$L__BB2_37:
	mov.b64 	%rd16, 0;
	st.shared.u64 	[%r3], %rd16;
$L__BB2_38:
	ld.param.u64 	%rd109, [_Z14rotate_bicubicPKhPh_param_1];
	bar.sync 	0;
	mov.u32 	%r50, %tid.y;
	shl.b32 	%r51, %r50, 4;
	mov.u32 	%r52, %tid.x;
	add.s32 	%r53, %r51, %r52;
	shl.b32 	%r54, %r53, 3;
	mov.u32 	%r55, _ZZ14rotate_bicubicPKhPhE10shared_img;
	add.s32 	%r56, %r55, %r54;
	ld.shared.f64 	%fd159, [%r56];
	cvt.rzi.u32.f64 	%r57, %fd159;
	mov.u32 	%r58, %ctaid.y;
	mov.u32 	%r59, %ntid.y;
	mad.lo.s32 	%r60, %r58, %r59, %r50;
	cvt.u64.u32 	%rd99, %r60;
	mov.u32 	%r61, %ctaid.x;
	mov.u32 	%r62, %ntid.x;
	mad.lo.s32 	%r63, %r61, %r62, %r52;
	cvt.u64.u32 	%rd100, %r63;
	mad.lo.s64 	%rd101, %rd14, %rd99, %rd100;
	cvta.to.global.u64 	%rd102, %rd109;
	add.s64 	%rd103, %rd102, %rd101;
	st.global.u8 	[%rd103], %r57;
$L__BB2_39:
	ret;

}


// ===== COMPILED SASS (sm_100) =====

	.target	sm_100

	.elftype	@"ET_EXEC"


//--------------------- .note.nv.tkinfo           --------------------------
	.section	.note.nv.tkinfo,"",@"SHT_NOTE"
	.sectionflags	@"SHF_NOTE_NV_TKINFO"
	.tkinfo
        /*0018*/ 	.word	0x00000002
        /*0030*/ 	.string	""
        /*0030*/ 	.string	"ptxas"
        /*0030*/ 	.string	"Cuda compilation tools, release 13.0, V13.0.88"
        /*0030*/ 	.string	"Build cuda_13.0.r13.0/compiler.36424714_0"
        /*0030*/ 	.string	"-arch sm_100 -m 64 "



//--------------------- .note.nv.cuinfo           --------------------------
	.section	.note.nv.cuinfo,"",@"SHT_NOTE"
	.sectionflags	@"SHF_NOTE_NV_CUINFO"
        /*0018*/ 	.short	0x0002
        /*001a*/ 	.short	0x0064
        /*001c*/ 	.short	0x0082
	.zero		2


//--------------------- .nv.info                  --------------------------
	.section	.nv.info,"",@"SHT_CUDA_INFO"
	.align	4


	//----- nvinfo : EIATTR_REGCOUNT
	.align		4
        /*0000*/ 	.byte	0x04, 0x2f
        /*0002*/ 	.short	(.L_6 - .L_5)
	.align		4
.L_5:
        /*0004*/ 	.word	index@(_Z24rotate_nearest_neighbourPKhPh)
        /*0008*/ 	.word	0x0000000e


	//----- nvinfo : EIATTR_FRAME_SIZE
	.align		4
.L_6:
        /*000c*/ 	.byte	0x04, 0x11
        /*000e*/ 	.short	(.L_8 - .L_7)
	.align		4
.L_7:
        /*0010*/ 	.word	index@(_Z24rotate_nearest_neighbourPKhPh)
        /*0014*/ 	.word	0x00000000


	//----- nvinfo : EIATTR_REGCOUNT
	.align		4
.L_8:
        /*0018*/ 	.byte	0x04, 0x2f
        /*001a*/ 	.short	(.L_10 - .L_9)
	.align		4
.L_9:
        /*001c*/ 	.word	index@(_Z15rotate_bilinearPKhPh)
        /*0020*/ 	.word	0x0000001d


	//----- nvinfo : EIATTR_FRAME_SIZE
	.align		4
.L_10:
        /*0024*/ 	.byte	0x04, 0x11
        /*0026*/ 	.short	(.L_12 - .L_11)
	.align		4
.L_11:
        /*0028*/ 	.word	index@(_Z15rotate_bilinearPKhPh)
        /*002c*/ 	.word	0x00000000


	//----- nvinfo : EIATTR_REGCOUNT
	.align		4
.L_12:
        /*0030*/ 	.byte	0x04, 0x2f
        /*0032*/ 	.short	(.L_14 - .L_13)
	.align		4
.L_13:
        /*0034*/ 	.word	index@(_Z14rotate_bicubicPKhPh)
        /*0038*/ 	.word	0x00000028


	//----- nvinfo : EIATTR_FRAME_SIZE
	.align		4
.L_14:
        /*003c*/ 	.byte	0x04, 0x11
        /*003e*/ 	.short	(.L_16 - .L_15)
	.align		4
.L_15:
        /*0040*/ 	.word	index@(_Z14rotate_bicubicPKhPh)
        /*0044*/ 	.word	0x00000000


	//----- nvinfo : EIATTR_MIN_STACK_SIZE
	.align		4
.L_16:
        /*0048*/ 	.byte	0x04, 0x12
        /*004a*/ 	.short	(.L_18 - .L_17)
	.align		4
.L_17:
        /*004c*/ 	.word	index@(_Z14rotate_bicubicPKhPh)
        /*0050*/ 	.word	0x00000000


	//----- nvinfo : EIATTR_MIN_STACK_SIZE
	.align		4
.L_18:
        /*0054*/ 	.byte	0x04, 0x12
        /*0056*/ 	.short	(.L_20 - .L_19)
	.align		4
.L_19:
        /*0058*/ 	.word	index@(_Z15rotate_bilinearPKhPh)
        /*005c*/ 	.word	0x00000000


	//----- nvinfo : EIATTR_MIN_STACK_SIZE
	.align		4
.L_20:
        /*0060*/ 	.byte	0x04, 0x12
        /*0062*/ 	.short	(.L_22 - .L_21)
	.align		4
.L_21:
        /*0064*/ 	.word	index@(_Z24rotate_nearest_neighbourPKhPh)
        /*0068*/ 	.word	0x00000000
.L_22:


//--------------------- .nv.compat                --------------------------
	.section	.nv.compat,"",@"SHT_CUDA_COMPAT_INFO"
	.align	4
        /*0000*/ 	.byte	0x02, 0x09, 0x00, 0x00, 0x02, 0x02, 0x01, 0x00, 0x02, 0x05, 0x05, 0x00, 0x03, 0x07, 0x01, 0x01
        /*0010*/ 	.byte	0x02, 0x03, 0x00, 0x00, 0x02, 0x06, 0x01, 0x00, 0x04, 0x0b, 0x08, 0x00, 0x01, 0x00, 0x00, 0x00
        /*0020*/ 	.byte	0x00, 0x00, 0x00, 0x00


//--------------------- .nv.info._Z14rotate_bicubicPKhPh --------------------------
	.section	.nv.info._Z14rotate_bicubicPKhPh,"",@"SHT_CUDA_INFO"
	.sectionflags	@""
	.align	4


	//----- nvinfo : EIATTR_CUDA_API_VERSION
	.align		4
        /*0000*/ 	.byte	0x04, 0x37
        /*0002*/ 	.short	(.L_24 - .L_23)
.L_23:
        /*0004*/ 	.word	0x00000082


	//----- nvinfo : EIATTR_KPARAM_INFO
	.align		4
.L_24:
        /*0008*/ 	.byte	0x04, 0x17
        /*000a*/ 	.short	(.L_26 - .L_25)
.L_25:
        /*000c*/ 	.word	0x00000000
        /*0010*/ 	.short	0x0001
        /*0012*/ 	.short	0x0008
        /*0014*/ 	.byte	0x00, 0xf5, 0x21, 0x00


	//----- nvinfo : EIATTR_KPARAM_INFO
	.align		4
.L_26:
        /*0018*/ 	.byte	0x04, 0x17
        /*001a*/ 	.short	(.L_28 - .L_27)
.L_27:
        /*001c*/ 	.word	0x00000000
        /*0020*/ 	.short	0x0000
        /*0022*/ 	.short	0x0000
        /*0024*/ 	.byte	0x00, 0xf5, 0x21, 0x00


	//----- nvinfo : EIATTR_SPARSE_MMA_MASK
	.align		4
.L_28:
        /*0028*/ 	.byte	0x03, 0x50
        /*002a*/ 	.short	0x0000


	//----- nvinfo : EIATTR_MAXREG_COUNT
	.align		4
        /*002c*/ 	.byte	0x03, 0x1b
        /*002e*/ 	.short	0x00ff


	//----- nvinfo : EIATTR_NUM_BARRIERS
	.align		4
        /*0030*/ 	.byte	0x02, 0x4c
        /*0032*/ 	.byte	0x01
	.zero		1


	//----- nvinfo : EIATTR_MERCURY_ISA_VERSION
	.align		4
        /*0034*/ 	.byte	0x03, 0x5f
        /*0036*/ 	.short	0x0101


	//----- nvinfo : EIATTR_VRC_CTA_INIT_COUNT
	.align		4
        /*0038*/ 	.byte	0x02, 0x4a
	.zero		1
	.zero		1


	//----- nvinfo : EIATTR_EXIT_INSTR_OFFSETS
	.align		4
        /*003c*/ 	.byte	0x04, 0x1c
        /*003e*/ 	.short	(.L_30 - .L_29)


	//   ....[0]....
.L_29:
        /*0040*/ 	.word	0x000000f0


	//   ....[1]....
        /*0044*/ 	.word	0x00001880


	//----- nvinfo : EIATTR_CRS_STACK_SIZE
	.align		4
.L_30:
        /*0048*/ 	.byte	0x04, 0x1e
        /*004a*/ 	.short	(.L_32 - .L_31)
.L_31:
        /*004c*/ 	.word	0x00000000


	//----- nvinfo : EIATTR_CBANK_PARAM_SIZE
	.align		4
.L_32:
        /*0050*/ 	.byte	0x03, 0x19
        /*0052*/ 	.short	0x0010


	//----- nvinfo : EIATTR_PARAM_CBANK
	.align		4
        /*0054*/ 	.byte	0x04, 0x0a
        /*0056*/ 	.short	(.L_34 - .L_33)
	.align		4
.L_33:
        /*0058*/ 	.word	index@(.nv.constant0._Z14rotate_bicubicPKhPh)
        /*005c*/ 	.short	0x0380
        /*005e*/ 	.short	0x0010


	//----- nvinfo : EIATTR_SW_WAR
	.align		4
.L_34:
        /*0060*/ 	.byte	0x04, 0x36
        /*0062*/ 	.short	(.L_36 - .L_35)
.L_35:
        /*0064*/ 	.word	0x00000008
.L_36:


//--------------------- .nv.info._Z15rotate_bilinearPKhPh --------------------------
	.section	.nv.info._Z15rotate_bilinearPKhPh,"",@"SHT_CUDA_INFO"
	.sectionflags	@""
	.align	4


	//----- nvinfo : EIATTR_CUDA_API_VERSION
	.align		4
        /*0000*/ 	.byte	0x04, 0x37
        /*0002*/ 	.short	(.L_38 - .L_37)
.L_37:
        /*0004*/ 	.word	0x00000082


	//----- nvinfo : EIATTR_KPARAM_INFO
	.align		4
.L_38:
        /*0008*/ 	.byte	0x04, 0x17
        /*000a*/ 	.short	(.L_40 - .L_39)
.L_39:
        /*000c*/ 	.word	0x00000000
        /*0010*/ 	.short	0x0001
        /*0012*/ 	.short	0x0008
        /*0014*/ 	.byte	0x00, 0xf5, 0x21, 0x00


	//----- nvinfo : EIATTR_KPARAM_INFO
	.align		4
.L_40:
        /*0018*/ 	.byte	0x04, 0x17
        /*001a*/ 	.short	(.L_42 - .L_41)
.L_41:
        /*001c*/ 	.word	0x00000000
        /*0020*/ 	.short	0x0000
        /*0022*/ 	.short	0x0000
        /*0024*/ 	.byte	0x00, 0xf5, 0x21, 0x00


	//----- nvinfo : EIATTR_SPARSE_MMA_MASK
	.align		4
.L_42:
        /*0028*/ 	.byte	0x03, 0x50
        /*002a*/ 	.short	0x0000


	//----- nvinfo : EIATTR_MAXREG_COUNT
	.align		4
        /*002c*/ 	.byte	0x03, 0x1b
        /*002e*/ 	.short	0x00ff


	//----- nvinfo : EIATTR_NUM_BARRIERS
	.align		4
        /*0030*/ 	.byte	0x02, 0x4c
        /*0032*/ 	.byte	0x01
	.zero		1


	//----- nvinfo : EIATTR_MERCURY_ISA_VERSION
	.align		4
        /*0034*/ 	.byte	0x03, 0x5f
        /*0036*/ 	.short	0x0101


	//----- nvinfo : EIATTR_VRC_CTA_INIT_COUNT
	.align		4
        /*0038*/ 	.byte	0x02, 0x4a
	.zero		1
	.zero		1


	//----- nvinfo : EIATTR_EXIT_INSTR_OFFSETS
	.align		4
        /*003c*/ 	.byte	0x04, 0x1c
        /*003e*/ 	.short	(.L_44 - .L_43)


	//   ....[0]....
.L_43:
        /*0040*/ 	.word	0x00000550


	//   ....[1]....
        /*0044*/ 	.word	0x000005e0


	//----- nvinfo : EIATTR_CRS_STACK_SIZE
	.align		4
.L_44:
        /*0048*/ 	.byte	0x04, 0x1e
        /*004a*/ 	.short	(.L_46 - .L_45)
.L_45:
        /*004c*/ 	.word	0x00000000


	//----- nvinfo : EIATTR_CBANK_PARAM_SIZE
	.align		4
.L_46:
        /*0050*/ 	.byte	0x03, 0x19
        /*0052*/ 	.short	0x0010


	//----- nvinfo : EIATTR_PARAM_CBANK
	.align		4
        /*0054*/ 	.byte	0x04, 0x0a
        /*0056*/ 	.short	(.L_48 - .L_47)
	.align		4
.L_47:
        /*0058*/ 	.word	index@(.nv.constant0._Z15rotate_bilinearPKhPh)
        /*005c*/ 	.short	0x0380
        /*005e*/ 	.short	0x0010


	//----- nvinfo : EIATTR_SW_WAR
	.align		4
.L_48:
        /*0060*/ 	.byte	0x04, 0x36
        /*0062*/ 	.short	(.L_50 - .L_49)
.L_49:
        /*0064*/ 	.word	0x00000008
.L_50:


//--------------------- .nv.info._Z24rotate_nearest_neighbourPKhPh --------------------------
	.section	.nv.info._Z24rotate_nearest_neighbourPKhPh,"",@"SHT_CUDA_INFO"
	.sectionflags	@""
	.align	4


	//----- nvinfo : EIATTR_CUDA_API_VERSION
	.align		4
        /*0000*/ 	.byte	0x04, 0x37
        /*0002*/ 	.short	(.L_52 - .L_51)
.L_51:
        /*0004*/ 	.word	0x00000082


	//----- nvinfo : EIATTR_KPARAM_INFO
	.align		4
.L_52:
        /*0008*/ 	.byte	0x04, 0x17
        /*000a*/ 	.short	(.L_54 - .L_53)
.L_53:
        /*000c*/ 	.word	0x00000000
        /*0010*/ 	.short	0x0001
        /*0012*/ 	.short	0x0008
        /*0014*/ 	.byte	0x00, 0xf5, 0x21, 0x00


	//----- nvinfo : EIATTR_KPARAM_INFO
	.align		4
.L_54:
        /*0018*/ 	.byte	0x04, 0x17
        /*001a*/ 	.short	(.L_56 - .L_55)
.L_55:
        /*001c*/ 	.word	0x00000000
        /*0020*/ 	.short	0x0000
        /*0022*/ 	.short	0x0000
        /*0024*/ 	.byte	0x00, 0xf5, 0x21, 0x00


	//----- nvinfo : EIATTR_SPARSE_MMA_MASK
	.align		4
.L_56:
        /*0028*/ 	.byte	0x03, 0x50
        /*002a*/ 	.short	0x0000


	//----- nvinfo : EIATTR_MAXREG_COUNT
	.align		4
        /*002c*/ 	.byte	0x03, 0x1b
        /*002e*/ 	.short	0x00ff


	//----- nvinfo : EIATTR_NUM_BARRIERS
	.align		4
        /*0030*/ 	.byte	0x02, 0x4c
        /*0032*/ 	.byte	0x01
	.zero		1


	//----- nvinfo : EIATTR_MERCURY_ISA_VERSION
	.align		4
        /*0034*/ 	.byte	0x03, 0x5f
        /*0036*/ 	.short	0x0101


	//----- nvinfo : EIATTR_VRC_CTA_INIT_COUNT
	.align		4
        /*0038*/ 	.byte	0x02, 0x4a
	.zero		1
	.zero		1


	//----- nvinfo : EIATTR_EXIT_INSTR_OFFSETS
	.align		4
        /*003c*/ 	.byte	0x04, 0x1c
        /*003e*/ 	.short	(.L_58 - .L_57)


	//   ....[0]....
.L_57:
        /*0040*/ 	.word	0x000003d0


	//   ....[1]....
        /*0044*/ 	.word	0x00000460


	//----- nvinfo : EIATTR_CRS_STACK_SIZE
	.align		4
.L_58:
        /*0048*/ 	.byte	0x04, 0x1e
        /*004a*/ 	.short	(.L_60 - .L_59)
.L_59:
        /*004c*/ 	.word	0x00000000


	//----- nvinfo : EIATTR_CBANK_PARAM_SIZE
	.align		4
.L_60:
        /*0050*/ 	.byte	0x03, 0x19
        /*0052*/ 	.short	0x0010


	//----- nvinfo : EIATTR_PARAM_CBANK
	.align		4
        /*0054*/ 	.byte	0x04, 0x0a
        /*0056*/ 	.short	(.L_62 - .L_61)
	.align		4
.L_61:
        /*0058*/ 	.word	index@(.nv.constant0._Z24rotate_nearest_neighbourPKhPh)
        /*005c*/ 	.short	0x0380
        /*005e*/ 	.short	0x0010


	//----- nvinfo : EIATTR_SW_WAR
	.align		4
.L_62:
        /*0060*/ 	.byte	0x04, 0x36
        /*0062*/ 	.short	(.L_64 - .L_63)
.L_63:
        /*0064*/ 	.word	0x00000008
.L_64:


//--------------------- .nv.callgraph             --------------------------
	.section	.nv.callgraph,"",@"SHT_CUDA_CALLGRAPH"
	.align	4
	.sectionentsize	8
	.align		4
        /*0000*/ 	.word	0x00000000
	.align		4
        /*0004*/ 	.word	0xffffffff
	.align		4
        /*0008*/ 	.word	0x00000000
	.align		4
        /*000c*/ 	.word	0xfffffffe
	.align		4
        /*0010*/ 	.word	0x00000000
	.align		4
        /*0014*/ 	.word	0xfffffffd
	.align		4
        /*0018*/ 	.word	0x00000000
	.align		4
        /*001c*/ 	.word	0xfffffffc


//--------------------- .nv.constant3             --------------------------
	.section	.nv.constant3,"a",@progbits
	.align	8
.nv.constant3:
	.type		c,@object
	.size		c,(s - c)
c:
	.zero		8
	.type		s,@object
	.size		s,(dx - s)
s:
	.zero		8
	.type		dx,@object
	.size		dx,(dy - dx)
dx:
	.zero		8
	.type		dy,@object
	.size		dy,(L - dy)
dy:
	.zero		8
	.type		L,@object
	.size		L,(.L_4 - L)
L:
	.zero		8
.L_4:


//--------------------- .text._Z14rotate_bicubicPKhPh --------------------------
	.section	.text._Z14rotate_bicubicPKhPh,"ax",@progbits
	.align	128
        .global         _Z14rotate_bicubicPKhPh
        .type           _Z14rotate_bicubicPKhPh,@function
        .size           _Z14rotate_bicubicPKhPh,(.L_x_14 - _Z14rotate_bicubicPKhPh)
        .other          _Z14rotate_bicubicPKhPh,@"STO_CUDA_ENTRY STV_DEFAULT"
_Z14rotate_bicubicPKhPh:
.text._Z14rotate_bicubicPKhPh:
[----:B------:R-:W-:Y:S01]  /*0000*/  LDC R1, c[0x0][0x37c] ;  /* 0x0000df00ff017b82 */ /* 0x000fe20000000800 */
[----:B------:R-:W0:Y:S07]  /*0010*/  S2R R0, SR_TID.X ;  /* 0x0000000000007919 */ /* 0x000e2e0000002100 */
[----:B------:R-:W0:Y:S01]  /*0020*/  LDC R3, c[0x0][0x360] ;  /* 0x0000d800ff037b82 */ /* 0x000e220000000800 */
[----:B------:R-:W1:Y:S01]  /*0030*/  LDCU.64 UR10, c[0x3][0x20] ;  /* 0x00c00400ff0a77ac */ /* 0x000e620008000a00 */
[----:B------:R-:W2:Y:S06]  /*0040*/  S2R R13, SR_TID.Y ;  /* 0x00000000000d7919 */ /* 0x000eac0000002200 */
[----:B------:R-:W0:Y:S08]  /*0050*/  S2UR UR6, SR_CTAID.X ;  /* 0x00000000000679c3 */ /* 0x000e300000002500 */
[----:B------:R-:W2:Y:S08]  /*0060*/  S2UR UR7, SR_CTAID.Y ;  /* 0x00000000000779c3 */ /* 0x000eb00000002600 */
[----:B------:R-:W2:Y:S01]  /*0070*/  LDC R4, c[0x0][0x364] ;  /* 0x0000d900ff047b82 */ /* 0x000ea20000000800 */
[----:B0-----:R-:W-:-:S02]  /*0080*/  IMAD R2, R3, UR6, R0 ;  /* 0x0000000603027c24 */ /* 0x001fc4000f8e0200 */
[----:B--2---:R-:W-:-:S05]  /*0090*/  IMAD R7, R4, UR7, R13 ;  /* 0x0000000704077c24 */ /* 0x004fca000f8e020d */
[----:B------:R-:W-:-:S04]  /*00a0*/  ISETP.GT.U32.AND P0, PT, R2, R7, PT ;  /* 0x000000070200720c */ /* 0x000fc80003f04070 */
[----:B------:R-:W-:-:S04]  /*00b0*/  ISETP.GT.AND.EX P0, PT, RZ, RZ, PT, P0 ;  /* 0x000000ffff00720c */ /* 0x000fc80003f04300 */
[----:B------:R-:W-:-:S04]  /*00c0*/  SEL R3, R2, R7, P0 ;  /* 0x0000000702037207 */ /* 0x000fc80000000000 */
[----:B-1----:R-:W-:-:S04]  /*00d0*/  ISETP.GE.U32.AND P0, PT, R3, UR10, PT ;  /* 0x0000000a03007c0c */ /* 0x002fc8000bf06070 */
[----:B------:R-:W-:-:S13]  /*00e0*/  ISETP.GE.AND.EX P0, PT, RZ, UR11, PT, P0 ;  /* 0x0000000bff007c0c */ /* 0x000fda000bf06300 */
[----:B------:R-:W-:Y:S05]  /*00f0*/  @P0 EXIT ;  /* 0x000000000000094d */ /* 0x000fea0003800000 */
[----:B------:R-:W0:Y:S01]  /*0100*/  LDCU.64 UR4, c[0x3][0x20] ;  /* 0x00c00400ff0477ac */ /* 0x000e220008000a00 */
[----:B------:R-:W1:Y:S01]  /*0110*/  I2F.F64.U32 R6, R7 ;  /* 0x0000000700067312 */ /* 0x000e620000201800 */
[----:B------:R-:W-:Y:S01]  /*0120*/  IMAD R0, R13, 0x10, R0 ;  /* 0x000000100d007824 */ /* 0x000fe200078e0200 */
[----:B------:R-:W-:Y:S01]  /*0130*/  BSSY.RECONVERGENT B0, `(.L_x_0) ;  /* 0x0000164000007945 */ /* 0x000fe20003800200 */
[----:B------:R-:W1:Y:S01]  /*0140*/  LDCU.128 UR12, c[0x3][URZ] ;  /* 0x00c00000ff0c77ac */ /* 0x000e620008000c00 */
[----:B------:R-:W2:Y:S04]  /*0150*/  LDCU.64 UR8, c[0x0][0x358] ;  /* 0x00006b00ff0877ac */ /* 0x000ea80008000a00 */
[----:B------:R-:W3:Y:S08]  /*0160*/  I2F.F64.U32 R2, R2 ;  /* 0x0000000200027312 */ /* 0x000ef00000201800 */
[----:B0-----:R-:W0:Y:S01]  /*0170*/  I2F.F64.U64 R4, UR4 ;  /* 0x0000000400047d12 */ /* 0x001e220008301800 */
[----:B------:R-:W4:Y:S01]  /*0180*/  S2UR UR5, SR_CgaCtaId ;  /* 0x00000000000579c3 */ /* 0x000f220000008800 */
[----:B------:R-:W-:Y:S01]  /*0190*/  UMOV UR4, 0x400 ;  /* 0x0000040000047882 */ /* 0x000fe20000000000 */
[----:B-1----:R-:W-:-:S02]  /*01a0*/  DMUL R10, R6, UR12 ;  /* 0x0000000c060a7c28 */ /* 0x002fc40008000000 */
[----:B------:R-:W-:-:S06]  /*01b0*/  DMUL R8, R6, UR14 ;  /* 0x0000000e06087c28 */ /* 0x000fcc0008000000 */
[C---:B---3--:R-:W-:Y:S02]  /*01c0*/  DFMA R10, R2.reuse, UR14, R10 ;  /* 0x0000000e020a7c2b */ /* 0x048fe4000800000a */
[----:B------:R-:W-:Y:S02]  /*01d0*/  DFMA R8, R2, UR12, -R8 ;  /* 0x0000000c02087c2b */ /* 0x000fe40008000808 */
[C---:B0-----:R-:W-:Y:S02]  /*01e0*/  DFMA R14, R4.reuse, -0.5, R6 ;  /* 0xbfe00000040e782b */ /* 0x041fe40000000006 */
[----:B------:R-:W-:-:S06]  /*01f0*/  DFMA R36, R4, -0.5, R2 ;  /* 0xbfe000000424782b */ /* 0x000fcc0000000002 */
[----:B------:R-:W-:Y:S01]  /*0200*/  DADD R14, R14, R10 ;  /* 0x000000000e0e7229 */ /* 0x000fe2000000000a */
[----:B----4-:R-:W-:Y:S01]  /*0210*/  ULEA UR4, UR5, UR4, 0x18 ;  /* 0x0000000405047291 */ /* 0x010fe2000f8ec0ff */
[----:B------:R-:W-:-:S05]  /*0220*/  DADD R36, R36, R8 ;  /* 0x0000000024247229 */ /* 0x000fca0000000008 */
[----:B------:R-:W-:Y:S01]  /*0230*/  LEA R0, R0, UR4, 0x3 ;  /* 0x0000000400007c11 */ /* 0x000fe2000f8e18ff */
[----:B------:R-:W-:Y:S02]  /*0240*/  DSETP.GE.AND P0, PT, R14, RZ, PT ;  /* 0x000000ff0e00722a */ /* 0x000fe40003f06000 */
[----:B------:R-:W-:Y:S02]  /*0250*/  DADD R2, R36, 1 ;  /* 0x3ff0000024027429 */ /* 0x000fe40000000000 */
[----:B------:R-:W-:Y:S02]  /*0260*/  DADD R6, R14, 1 ;  /* 0x3ff000000e067429 */ /* 0x000fe40000000000 */
[----:B------:R-:W-:-:S06]  /*0270*/  DSETP.LTU.OR P0, PT, R36, RZ, !P0 ;  /* 0x000000ff2400722a */ /* 0x000fcc0004709400 */
[----:B------:R-:W-:-:S06]  /*0280*/  DSETP.GEU.OR P0, PT, R2, R4, P0 ;  /* 0x000000040200722a */ /* 0x000fcc000070e400 */
[----:B------:R-:W-:-:S14]  /*0290*/  DSETP.GEU.OR P0, PT, R6, R4, P0 ;  /* 0x000000040600722a */ /* 0x000fdc000070e400 */
[----:B--2---:R-:W-:Y:S05]  /*02a0*/  @P0 BRA `(.L_x_1) ;  /* 0x00000014002c0947 */ /* 0x004fea0003800000 */
[----:B------:R-:W-:Y:S02]  /*02b0*/  DADD R4, R36, 0.5 ;  /* 0x3fe0000024047429 */ /* 0x000fe40000000000 */
[----:B------:R-:W-:-:S06]  /*02c0*/  DADD R8, R14, 0.5 ;  /* 0x3fe000000e087429 */ /* 0x000fcc0000000000 */
[----:B------:R-:W0:Y:S08]  /*02d0*/  F2I.S64.F64.FLOOR R6, R8 ;  /* 0x0000000800067311 */ /* 0x000e300000305900 */
[----:B------:R-:W1:Y:S08]  /*02e0*/  F2I.S64.F64.FLOOR R4, R4 ;  /* 0x0000000400047311 */ /* 0x000e700000305900 */
[----:B0-----:R-:W0:Y:S08]  /*02f0*/  I2F.F64.S64 R6, R6 ;  /* 0x0000000600067312 */ /* 0x001e300000301c00 */
[----:B-1----:R-:W1:Y:S01]  /*0300*/  I2F.F64.S64 R22, R4 ;  /* 0x0000000400167312 */ /* 0x002e620000301c00 */
[----:B0-----:R-:W-:-:S02]  /*0310*/  DADD R2, R6, -1 ;  /* 0xbff0000006027429 */ /* 0x001fc40000000000 */
[----:B-1----:R-:W-:-:S08]  /*0320*/  DADD R18, R22, -1 ;  /* 0xbff0000016127429 */ /* 0x002fd00000000000 */
[----:B------:R-:W0:Y:S08]  /*0330*/  F2I.F64.TRUNC R3, R2 ;  /* 0x0000000200037311 */ /* 0x000e30000030d100 */
[----:B------:R-:W1:Y:S01]  /*0340*/  F2I.F64.TRUNC R18, R18 ;  /* 0x0000001200127311 */ /* 0x000e62000030d100 */
[----:B0-----:R-:W-:Y:S02]  /*0350*/  ISETP.GE.U32.AND P0, PT, R3, UR10, PT ;  /* 0x0000000a03007c0c */ /* 0x001fe4000bf06070 */
[----:B-1----:R-:W-:-:S02]  /*0360*/  ISETP.GE.U32.AND P3, PT, R18, UR10, PT ;  /* 0x0000000a12007c0c */ /* 0x002fc4000bf66070 */
[----:B------:R-:W-:-:S04]  /*0370*/  SHF.R.S32.HI R10, RZ, 0x1f, R18 ;  /* 0x0000001fff0a7819 */ /* 0x000fc80000011412 */
[----:B------:R-:W-:-:S04]  /*0380*/  ISETP.GE.AND.EX P3, PT, R10, UR11, PT, P3 ;  /* 0x0000000b0a007c0c */ /* 0x000fc8000bf66330 */
[----:B------:R-:W-:-:S04]  /*0390*/  ISETP.GT.AND P3, PT, R18, -0x1, !P3 ;  /* 0xffffffff1200780c */ /* 0x000fc80005f64270 */
[----:B------:R-:W-:-:S04]  /*03a0*/  ISETP.LT.OR P1, PT, R3, RZ, !P3 ;  /* 0x000000ff0300720c */ /* 0x000fc80005f21670 */
[----:B------:R-:W-:-:S13]  /*03b0*/  ISETP.GE.U32.OR.EX P1, PT, RZ, UR11, P1, P0 ;  /* 0x0000000bff007c0c */ /* 0x000fda0008f26500 */
[----:B------:R-:W0:Y:S01]  /*03c0*/  @!P1 LDC.64 R10, c[0x0][0x380] ;  /* 0x0000e000ff0a9b82 */ /* 0x000e220000000a00 */
[----:B------:R-:W-:Y:S02]  /*03d0*/  @!P1 IMAD.MOV.U32 R19, RZ, RZ, RZ ;  /* 0x000000ffff139224 */ /* 0x000fe400078e00ff */
[----:B------:R-:W-:-:S04]  /*03e0*/  @!P1 IMAD.WIDE.U32 R4, R3, UR10, R18 ;  /* 0x0000000a03049c25 */ /* 0x000fc8000f8e0012 */
[----:B------:R-:W-:Y:S01]  /*03f0*/  @!P1 IMAD R2, R3, UR11, R5 ;  /* 0x0000000b03029c24 */ /* 0x000fe2000f8e0205 */
[----:B0-----:R-:W-:-:S05]  /*0400*/  @!P1 IADD3 R10, P2, PT, R4, R10, RZ ;  /* 0x0000000a040a9210 */ /* 0x001fca0007f5e0ff */
[----:B------:R-:W-:-:S05]  /*0410*/  @!P1 IMAD.X R11, R2, 0x1, R11, P2 ;  /* 0x00000001020b9824 */ /* 0x000fca00010e060b */
[----:B------:R0:W2:Y:S01]  /*0420*/  @!P1 LDG.E.U8 R2, desc[UR8][R10.64] ;  /* 0x000000080a029981 */ /* 0x0000a2000c1e1100 */
[C---:B------:R-:W-:Y:S02]  /*0430*/  DADD R4, R22.reuse, 1 ;  /* 0x3ff0000016047429 */ /* 0x040fe40000000000 */
[----:B------:R-:W-:-:S06]  /*0440*/  DADD R16, R22, 3 ;  /* 0x4008000016107429 */ /* 0x000fcc0000000000 */
[----:B------:R-:W-:-:S06]  /*0450*/  DADD R4, R4, -1 ;  /* 0xbff0000004047429 */ /* 0x000fcc0000000000 */
[----:B------:R1:W3:Y:S02]  /*0460*/  F2I.F64.TRUNC R12, R4 ;  /* 0x00000004000c7311 */ /* 0x0002e4000030d100 */
[----:B-1----:R-:W-:Y:S01]  /*0470*/  DADD R4, R16, -1 ;  /* 0xbff0000010047429 */ /* 0x002fe20000000000 */
[----:B------:R-:W-:Y:S02]  /*0480*/  CS2R R16, SRZ ;  /* 0x0000000000107805 */ /* 0x000fe4000001ff00 */
[----:B---3--:R-:W-:Y:S02]  /*0490*/  ISETP.GE.U32.AND P4, PT, R12, UR10, PT ;  /* 0x0000000a0c007c0c */ /* 0x008fe4000bf86070 */
[----:B------:R-:W-:-:S05]  /*04a0*/  SHF.R.S32.HI R8, RZ, 0x1f, R12 ;  /* 0x0000001fff087819 */ /* 0x000fca000001140c */
[----:B------:R-:W1:Y:S01]  /*04b0*/  F2I.F64.TRUNC R4, R4 ;  /* 0x0000000400047311 */ /* 0x000e62000030d100 */
[----:B------:R-:W-:Y:S01]  /*04c0*/  ISETP.GE.AND.EX P4, PT, R8, UR11, PT, P4 ;  /* 0x0000000b08007c0c */ /* 0x000fe2000bf86340 */
[----:B------:R-:W-:-:S03]  /*04d0*/  DADD R8, R22, 2 ;  /* 0x4000000016087429 */ /* 0x000fc60000000000 */
[----:B------:R-:W-:-:S04]  /*04e0*/  ISETP.GT.AND P4, PT, R12, -0x1, !P4 ;  /* 0xffffffff0c00780c */ /* 0x000fc80006784270 */
[----:B------:R-:W-:Y:S01]  /*04f0*/  ISETP.LT.OR P2, PT, R3, RZ, !P4 ;  /* 0x000000ff0300720c */ /* 0x000fe20006741670 */
[----:B------:R-:W-:-:S03]  /*0500*/  DADD R8, R8, -1 ;  /* 0xbff0000008087429 */ /* 0x000fc60000000000 */
[----:B------:R-:W-:Y:S02]  /*0510*/  ISETP.GE.U32.OR.EX P2, PT, RZ, UR11, P2, P0 ;  /* 0x0000000bff007c0c */ /* 0x000fe40009746500 */
[----:B-1----:R-:W-:-:S05]  /*0520*/  SHF.R.S32.HI R5, RZ, 0x1f, R4 ;  /* 0x0000001fff057819 */ /* 0x002fca0000011404 */
[----:B------:R-:W1:Y:S06]  /*0530*/  F2I.F64.TRUNC R8, R8 ;  /* 0x0000000800087311 */ /* 0x000e6c000030d100 */
[----:B0-----:R-:W0:Y:S01]  /*0540*/  @!P2 LDC.64 R10, c[0x0][0x380] ;  /* 0x0000e000ff0aab82 */ /* 0x001e220000000a00 */
[----:B------:R-:W-:Y:S02]  /*0550*/  @!P2 IMAD.MOV.U32 R13, RZ, RZ, RZ ;  /* 0x000000ffff0da224 */ /* 0x000fe400078e00ff */
[----:B------:R-:W-:Y:S01]  /*0560*/  @!P2 IMAD.WIDE.U32 R20, R3, UR10, R12 ;  /* 0x0000000a0314ac25 */ /* 0x000fe2000f8e000c */
[----:B-1----:R-:W-:-:S03]  /*0570*/  ISETP.GE.U32.AND P6, PT, R8, UR10, PT ;  /* 0x0000000a08007c0c */ /* 0x002fc6000bfc6070 */
[----:B------:R-:W-:Y:S01]  /*0580*/  @!P2 IMAD R24, R3, UR11, R21 ;  /* 0x0000000b0318ac24 */ /* 0x000fe2000f8e0215 */
[----:B------:R-:W-:Y:S02]  /*0590*/  SHF.R.S32.HI R13, RZ, 0x1f, R8 ;  /* 0x0000001fff0d7819 */ /* 0x000fe40000011408 */
[----:B------:R-:W-:Y:S02]  /*05a0*/  LOP3.LUT R9, R8, R3, RZ, 0xfc, !PT ;  /* 0x0000000308097212 */ /* 0x000fe400078efcff */
[----:B------:R-:W-:Y:S02]  /*05b0*/  ISETP.GE.AND.EX P6, PT, R13, UR11, PT, P6 ;  /* 0x0000000b0d007c0c */ /* 0x000fe4000bfc6360 */
[----:B0-----:R-:W-:-:S05]  /*05c0*/  @!P2 IADD3 R10, P5, PT, R20, R10, RZ ;  /* 0x0000000a140aa210 */ /* 0x001fca0007fbe0ff */
[----:B------:R-:W-:Y:S01]  /*05d0*/  @!P2 IMAD.X R11, R24, 0x1, R11, P5 ;  /* 0x00000001180ba824 */ /* 0x000fe200028e060b */
[----:B------:R-:W-:-:S04]  /*05e0*/  ISETP.LT.OR P5, PT, R9, RZ, P6 ;  /* 0x000000ff0900720c */ /* 0x000fc800037a1670 */
[----:B------:R-:W-:-:S13]  /*05f0*/  ISETP.GE.U32.OR.EX P5, PT, RZ, UR11, P5, P0 ;  /* 0x0000000bff007c0c */ /* 0x000fda000afa6500 */
[----:B------:R-:W0:Y:S01]  /*0600*/  @!P5 LDC.64 R26, c[0x0][0x380] ;  /* 0x0000e000ff1adb82 */ /* 0x000e220000000a00 */
[----:B------:R-:W-:Y:S02]  /*0610*/  @!P5 IMAD.MOV.U32 R9, RZ, RZ, RZ ;  /* 0x000000ffff09d224 */ /* 0x000fe400078e00ff */
[----:B------:R-:W-:-:S04]  /*0620*/  @!P5 IMAD.WIDE.U32 R20, R3, UR10, R8 ;  /* 0x0000000a0314dc25 */ /* 0x000fc8000f8e0008 */
[----:B------:R-:W-:Y:S01]  /*0630*/  @!P5 IMAD R24, R3, UR11, R21 ;  /* 0x0000000b0318dc24 */ /* 0x000fe2000f8e0215 */
[----:B--2---:R1:W2:Y:S01]  /*0640*/  @!P1 I2F.F64.U16 R16, R2 ;  /* 0x0000000200109312 */ /* 0x0042a20000101800 */
[----:B------:R-:W-:-:S04]  /*0650*/  ISETP.GE.U32.AND P1, PT, R4, UR10, PT ;  /* 0x0000000a04007c0c */ /* 0x000fc8000bf26070 */
[----:B------:R-:W-:Y:S01]  /*0660*/  ISETP.GE.AND.EX P1, PT, R5, UR11, PT, P1 ;  /* 0x0000000b05007c0c */ /* 0x000fe2000bf26310 */
[----:B------:R-:W-:Y:S01]  /*0670*/  DADD R36, R36, -R22 ;  /* 0x0000000024247229 */ /* 0x000fe20000000816 */
[----:B-1----:R-:W-:Y:S02]  /*0680*/  P2R R2, PR, RZ, 0x40 ;  /* 0x00000040ff027803 */ /* 0x002fe40000000000 */
[----:B------:R-:W-:-:S04]  /*0690*/  ISETP.GT.AND P1, PT, R4, -0x1, !P1 ;  /* 0xffffffff0400780c */ /* 0x000fc80004f24270 */
[----:B------:R-:W-:Y:S02]  /*06a0*/  P2R R13, PR, RZ, 0x2 ;  /* 0x00000002ff0d7803 */ /* 0x000fe40000000000 */
[----:B------:R-:W-:-:S04]  /*06b0*/  ISETP.LT.OR P1, PT, R3, RZ, !P1 ;  /* 0x000000ff0300720c */ /* 0x000fc80004f21670 */
[----:B------:R-:W-:Y:S02]  /*06c0*/  ISETP.GE.U32.OR.EX P1, PT, RZ, UR11, P1, P0 ;  /* 0x0000000bff007c0c */ /* 0x000fe40008f26500 */
[----:B0-----:R-:W-:-:S05]  /*06d0*/  @!P5 IADD3 R20, P0, PT, R20, R26, RZ ;  /* 0x0000001a1414d210 */ /* 0x001fca0007f1e0ff */
[----:B------:R-:W-:-:S05]  /*06e0*/  @!P5 IMAD.X R21, R24, 0x1, R27, P0 ;  /* 0x000000011815d824 */ /* 0x000fca00000e061b */
[----:B------:R2:W3:Y:S01]  /*06f0*/  @!P5 LDG.E.U8 R9, desc[UR8][R20.64] ;  /* 0x000000081409d981 */ /* 0x0004e2000c1e1100 */
[----:B------:R-:W0:Y:S01]  /*0700*/  @!P1 LDC.64 R24, c[0x0][0x380] ;  /* 0x0000e000ff189b82 */ /* 0x000e220000000a00 */
[----:B------:R-:W-:Y:S02]  /*0710*/  @!P1 IMAD.MOV.U32 R5, RZ, RZ, RZ ;  /* 0x000000ffff059224 */ /* 0x000fe400078e00ff */
[----:B------:R-:W-:-:S04]  /*0720*/  @!P1 IMAD.WIDE.U32 R26, R3, UR10, R4 ;  /* 0x0000000a031a9c25 */ /* 0x000fc8000f8e0004 */
[----:B------:R1:W4:Y:S01]  /*0730*/  @!P2 LDG.E.U8 R5, desc[UR8][R10.64] ;  /* 0x000000080a05a981 */ /* 0x000322000c1e1100 */
[----:B------:R-:W-:Y:S01]  /*0740*/  @!P1 IMAD R28, R3, UR11, R27 ;  /* 0x0000000b031c9c24 */ /* 0x000fe2000f8e021b */
[----:B0-----:R-:W-:-:S05]  /*0750*/  @!P1 IADD3 R24, P0, PT, R26, R24, RZ ;  /* 0x000000181a189210 */ /* 0x001fca0007f1e0ff */
[----:B------:R-:W-:-:S05]  /*0760*/  @!P1 IMAD.X R25, R28, 0x1, R25, P0 ;  /* 0x000000011c199824 */ /* 0x000fca00000e0619 */
[----:B------:R-:W5:Y:S01]  /*0770*/  @!P1 LDG.E.U8 R24, desc[UR8][R24.64] ;  /* 0x0000000818189981 */ /* 0x000f62000c1e1100 */
[----:B------:R-:W-:-:S08]  /*0780*/  DADD R26, R6, 1 ;  /* 0x3ff00000061a7429 */ /* 0x000fd00000000000 */
[----:B------:R-:W-:-:S06]  /*0790*/  DADD R30, R26, -1 ;  /* 0xbff000001a1e7429 */ /* 0x000fcc0000000000 */
[----:B------:R-:W0:Y:S01]  /*07a0*/  F2I.F64.TRUNC R3, R30 ;  /* 0x0000001e00037311 */ /* 0x000e22000030d100 */
[----:B------:R-:W-:Y:S02]  /*07b0*/  CS2R R28, SRZ ;  /* 0x00000000001c7805 */ /* 0x000fe4000001ff00 */
[----:B------:R-:W-:Y:S01]  /*07c0*/  CS2R R26, SRZ ;  /* 0x00000000001a7805 */ /* 0x000fe2000001ff00 */
[----:B--2---:R-:W-:Y:S01]  /*07d0*/  DADD R20, R16, R16 ;  /* 0x0000000010147229 */ /* 0x004fe20000000010 */
[----:B-1----:R-:W-:Y:S02]  /*07e0*/  CS2R R10, SRZ ;  /* 0x00000000000a7805 */ /* 0x002fe4000001ff00 */
[C---:B0-----:R-:W-:Y:S02]  /*07f0*/  ISETP.LT.OR P0, PT, R3.reuse, RZ, !P3 ;  /* 0x000000ff0300720c */ /* 0x041fe40005f01670 */
[----:B---3--:R-:W-:Y:S01]  /*0800*/  @!P5 I2F.F64.U16 R26, R9 ;  /* 0x00000009001ad312 */ /* 0x008fe20000101800 */
[----:B------:R-:W-:-:S07]  /*0810*/  ISETP.GE.U32.AND P5, PT, R3, UR10, PT ;  /* 0x0000000a03007c0c */ /* 0x000fce000bfa6070 */
[----:B----4-:R-:W0:Y:S01]  /*0820*/  @!P2 I2F.F64.U16 R28, R5 ;  /* 0x00000005001ca312 */ /* 0x010e220000101800 */
[----:B------:R-:W-:-:S13]  /*0830*/  ISETP.GE.U32.OR.EX P0, PT, RZ, UR11, P0, P5 ;  /* 0x0000000bff007c0c */ /* 0x000fda0008706550 */
[----:B------:R-:W1:Y:S01]  /*0840*/  @!P0 LDC.64 R34, c[0x0][0x380] ;  /* 0x0000e000ff228b82 */ /* 0x000e620000000a00 */
[----:B0-----:R-:W-:Y:S01]  /*0850*/  DFMA R20, R28, -5, R20 ;  /* 0xc01400001c14782b */ /* 0x001fe20000000014 */
[----:B-----5:R-:W0:Y:S07]  /*0860*/  @!P1 I2F.F64.U16 R10, R24 ;  /* 0x00000018000a9312 */ /* 0x020e2e0000101800 */
[C---:B------:R-:W-:Y:S02]  /*0870*/  DFMA R22, R26.reuse, 4, R20 ;  /* 0x401000001a16782b */ /* 0x040fe40000000014 */
[----:B------:R-:W-:Y:S01]  /*0880*/  DADD R20, -R26, R28 ;  /* 0x000000001a147229 */ /* 0x000fe2000000011c */
[----:B------:R-:W-:-:S04]  /*0890*/  ISETP.LT.OR P2, PT, R3, RZ, !P4 ;  /* 0x000000ff0300720c */ /* 0x000fc80006741670 */
[----:B------:R-:W-:Y:S01]  /*08a0*/  ISETP.GE.U32.OR.EX P2, PT, RZ, UR11, P2, P5 ;  /* 0x0000000bff007c0c */ /* 0x000fe20009746550 */
[--C-:B0-----:R-:W-:Y:S02]  /*08b0*/  DADD R22, R22, -R10.reuse ;  /* 0x0000000016167229 */ /* 0x101fe4000000080a */
[----:B------:R-:W-:Y:S01]  /*08c0*/  DFMA R10, R20, 3, R10 ;  /* 0x40080000140a782b */ /* 0x000fe2000000000a */
[----:B------:R-:W-:Y:S02]  /*08d0*/  @!P0 IMAD.MOV.U32 R20, RZ, RZ, R18 ;  /* 0x000000ffff148224 */ /* 0x000fe400078e0012 */
[----:B------:R-:W-:Y:S02]  /*08e0*/  @!P0 IMAD.MOV.U32 R21, RZ, RZ, RZ ;  /* 0x000000ffff158224 */ /* 0x000fe400078e00ff */
[----:B------:R-:W-:-:S04]  /*08f0*/  @!P0 IMAD.WIDE.U32 R20, R3, UR10, R20 ;  /* 0x0000000a03148c25 */ /* 0x000fc8000f8e0014 */
[----:B------:R-:W-:Y:S01]  /*0900*/  @!P0 IMAD R30, R3, UR11, R21 ;  /* 0x0000000b031e8c24 */ /* 0x000fe2000f8e0215 */
[----:B-1----:R-:W-:-:S05]  /*0910*/  @!P0 IADD3 R34, P1, PT, R20, R34, RZ ;  /* 0x0000002214228210 */ /* 0x002fca0007f3e0ff */
[----:B------:R-:W-:Y:S02]  /*0920*/  @!P0 IMAD.X R35, R30, 0x1, R35, P1 ;  /* 0x000000011e238824 */ /* 0x000fe400008e0623 */
[----:B------:R-:W0:Y:S01]  /*0930*/  @!P2 LDC.64 R30, c[0x0][0x380] ;  /* 0x0000e000ff1eab82 */ /* 0x000e220000000a00 */
[----:B------:R-:W-:Y:S02]  /*0940*/  @!P2 IMAD.MOV.U32 R20, RZ, RZ, R12 ;  /* 0x000000ffff14a224 */ /* 0x000fe400078e000c */
[----:B------:R-:W-:Y:S02]  /*0950*/  @!P2 IMAD.MOV.U32 R21, RZ, RZ, RZ ;  /* 0x000000ffff15a224 */ /* 0x000fe400078e00ff */
[----:B------:R-:W-:Y:S01]  /*0960*/  @!P2 IMAD.WIDE.U32 R20, R3, UR10, R20 ;  /* 0x0000000a0314ac25 */ /* 0x000fe2000f8e0014 */
[----:B------:R-:W-:-:S03]  /*0970*/  LOP3.LUT R5, R8, R3, RZ, 0xfc, !PT ;  /* 0x0000000308057212 */ /* 0x000fc600078efcff */
[----:B------:R-:W-:Y:S01]  /*0980*/  @!P2 IMAD R24, R3, UR11, R21 ;  /* 0x0000000b0318ac24 */ /* 0x000fe2000f8e0215 */
[----:B0-----:R-:W-:-:S05]  /*0990*/  @!P2 IADD3 R30, P1, PT, R20, R30, RZ ;  /* 0x0000001e141ea210 */ /* 0x001fca0007f3e0ff */
[----:B------:R-:W-:Y:S01]  /*09a0*/  @!P2 IMAD.X R31, R24, 0x1, R31, P1 ;  /* 0x00000001181fa824 */ /* 0x000fe200008e061f */
[----:B------:R-:W-:Y:S01]  /*09b0*/  ISETP.LT.OR P1, PT, R5, RZ, P6 ;  /* 0x000000ff0500720c */ /* 0x000fe20003721670 */
[--C-:B------:R-:W-:Y:S01]  /*09c0*/  DADD R26, R26, -R16.reuse ;  /* 0x000000001a1a7229 */ /* 0x100fe20000000810 */
[----:B------:R0:W2:Y:S02]  /*09d0*/  @!P0 LDG.E.U8 R5, desc[UR8][R34.64] ;  /* 0x0000000822058981 */ /* 0x0000a4000c1e1100 */
[----:B------:R-:W-:Y:S02]  /*09e0*/  ISETP.GE.U32.OR.EX P1, PT, RZ, UR11, P1, P5 ;  /* 0x0000000bff007c0c */ /* 0x000fe40008f26550 */
[----:B------:R-:W3:Y:S11]  /*09f0*/  @!P2 LDG.E.U8 R30, desc[UR8][R30.64] ;  /* 0x000000081e1ea981 */ /* 0x000ef6000c1e1100 */
[----:B------:R-:W1:Y:S01]  /*0a00*/  @!P1 LDC.64 R32, c[0x0][0x380] ;  /* 0x0000e000ff209b82 */ /* 0x000e620000000a00 */
[----:B------:R-:W-:Y:S01]  /*0a10*/  DADD R16, R10, -R16 ;  /* 0x000000000a107229 */ /* 0x000fe20000000810 */
[----:B------:R-:W-:-:S02]  /*0a20*/  @!P1 IMAD.MOV.U32 R10, RZ, RZ, R8 ;  /* 0x000000ffff0a9224 */ /* 0x000fc400078e0008 */
[----:B------:R-:W-:Y:S02]  /*0a30*/  @!P1 IMAD.MOV.U32 R11, RZ, RZ, RZ ;  /* 0x000000ffff0b9224 */ /* 0x000fe400078e00ff */
[----:B------:R-:W-:-:S04]  /*0a40*/  @!P1 IMAD.WIDE.U32 R10, R3, UR10, R10 ;  /* 0x0000000a030a9c25 */ /* 0x000fc8000f8e000a */
[----:B------:R-:W-:Y:S01]  /*0a50*/  @!P1 IMAD R20, R3, UR11, R11 ;  /* 0x0000000b03149c24 */ /* 0x000fe2000f8e020b */
[----:B-1----:R-:W-:-:S05]  /*0a60*/  @!P1 IADD3 R32, P6, PT, R10, R32, RZ ;  /* 0x000000200a209210 */ /* 0x002fca0007fde0ff */
[----:B------:R-:W-:Y:S01]  /*0a70*/  @!P1 IMAD.X R33, R20, 0x1, R33, P6 ;  /* 0x0000000114219824 */ /* 0x000fe200030e0621 */
[----:B------:R-:W-:Y:S01]  /*0a80*/  ISETP.NE.AND P6, PT, R13, RZ, PT ;  /* 0x000000ff0d00720c */ /* 0x000fe20003fc5270 */
[----:B------:R-:W1:Y:S03]  /*0a90*/  F2I.S64.F64.TRUNC R10, R36 ;  /* 0x00000024000a7311 */ /* 0x000e66000030d900 */
[----:B------:R-:W-:Y:S01]  /*0aa0*/  ISETP.LT.OR P6, PT, R3, RZ, !P6 ;  /* 0x000000ff0300720c */ /* 0x000fe200077c1670 */
[----:B------:R-:W4:Y:S03]  /*0ab0*/  @!P1 LDG.E.U8 R32, desc[UR8][R32.64] ;  /* 0x0000000820209981 */ /* 0x000f26000c1e1100 */
[----:B------:R-:W-:Y:S01]  /*0ac0*/  ISETP.GE.U32.OR.EX P6, PT, RZ, UR11, P6, P5 ;  /* 0x0000000bff007c0c */ /* 0x000fe2000b7c6550 */
[----:B-1----:R-:W1:-:S12]  /*0ad0*/  I2F.F64.S64 R10, R10 ;  /* 0x0000000a000a7312 */ /* 0x002e580000301c00 */
[----:B------:R-:W5:Y:S01]  /*0ae0*/  @!P6 LDC.64 R24, c[0x0][0x380] ;  /* 0x0000e000ff18eb82 */ /* 0x000f620000000a00 */
[----:B-1----:R-:W-:Y:S01]  /*0af0*/  DFMA R22, R10, R16, R22 ;  /* 0x000000100a16722b */ /* 0x002fe20000000016 */
[----:B------:R-:W-:Y:S02]  /*0b00*/  @!P6 IMAD.MOV.U32 R16, RZ, RZ, R4 ;  /* 0x000000ffff10e224 */ /* 0x000fe400078e0004 */
[----:B------:R-:W-:Y:S02]  /*0b10*/  @!P6 IMAD.MOV.U32 R17, RZ, RZ, RZ ;  /* 0x000000ffff11e224 */ /* 0x000fe400078e00ff */
[----:B------:R-:W-:-:S04]  /*0b20*/  @!P6 IMAD.WIDE.U32 R16, R3, UR10, R16 ;  /* 0x0000000a0310ec25 */ /* 0x000fc8000f8e0010 */
[----:B------:R-:W-:Y:S01]  /*0b30*/  @!P6 IMAD R20, R3, UR11, R17 ;  /* 0x0000000b0314ec24 */ /* 0x000fe2000f8e0211 */
[----:B-----5:R-:W-:-:S05]  /*0b40*/  @!P6 IADD3 R24, P5, PT, R16, R24, RZ ;  /* 0x000000181018e210 */ /* 0x020fca0007fbe0ff */
[----:B------:R-:W-:-:S05]  /*0b50*/  @!P6 IMAD.X R25, R20, 0x1, R25, P5 ;  /* 0x000000011419e824 */ /* 0x000fca00028e0619 */
[----:B------:R1:W5:Y:S01]  /*0b60*/  @!P6 LDG.E.U8 R3, desc[UR8][R24.64] ;  /* 0x000000081803e981 */ /* 0x000362000c1e1100 */
[----:B------:R-:W-:Y:S02]  /*0b70*/  CS2R R20, SRZ ;  /* 0x0000000000147805 */ /* 0x000fe4000001ff00 */
[----:B------:R-:W-:Y:S02]  /*0b80*/  CS2R R16, SRZ ;  /* 0x0000000000107805 */ /* 0x000fe4000001ff00 */
[----:B------:R-:W-:Y:S01]  /*0b90*/  CS2R R36, SRZ ;  /* 0x0000000000247805 */ /* 0x000fe2000001ff00 */
[----:B------:R-:W-:Y:S01]  /*0ba0*/  DFMA R26, R10, R22, R26 ;  /* 0x000000160a1a722b */ /* 0x000fe2000000001a */
[----:B0-----:R-:W-:Y:S02]  /*0bb0*/  CS2R R34, SRZ ;  /* 0x0000000000227805 */ /* 0x001fe4000001ff00 */
[----:B------:R-:W-:Y:S01]  /*0bc0*/  ISETP.NE.AND P5, PT, R2, RZ, PT ;  /* 0x000000ff0200720c */ /* 0x000fe20003fa5270 */
[----:B--2---:R-:W0:Y:S08]  /*0bd0*/  @!P0 I2F.F64.U16 R20, R5 ;  /* 0x0000000500148312 */ /* 0x004e300000101800 */
[----:B---3--:R2:W3:Y:S02]  /*0be0*/  @!P2 I2F.F64.U16 R16, R30 ;  /* 0x0000001e0010a312 */ /* 0x0084e40000101800 */
[----:B--2---:R-:W-:-:S02]  /*0bf0*/  DADD R30, R6, 2 ;  /* 0x40000000061e7429 */ /* 0x004fc40000000000 */
[----:B0-----:R-:W-:-:S08]  /*0c00*/  DADD R22, R20, R20 ;  /* 0x0000000014167229 */ /* 0x001fd00000000014 */
[----:B---3--:R-:W-:Y:S01]  /*0c10*/  DFMA R22, R16, -5, R22 ;  /* 0xc01400001016782b */ /* 0x008fe20000000016 */
[----:B----4-:R0:W2:Y:S02]  /*0c20*/  @!P1 I2F.F64.U16 R36, R32 ;  /* 0x0000002000249312 */ /* 0x0100a40000101800 */
[----:B0-----:R-:W-:-:S06]  /*0c30*/  DADD R32, R30, -1 ;  /* 0xbff000001e207429 */ /* 0x001fcc0000000000 */
[----:B------:R-:W0:Y:S01]  /*0c40*/  F2I.F64.TRUNC R5, R32 ;  /* 0x0000002000057311 */ /* 0x000e22000030d100 */
[C---:B--2---:R-:W-:Y:S02]  /*0c50*/  DFMA R22, R36.reuse, 4, R22 ;  /* 0x401000002416782b */ /* 0x044fe40000000016 */
[----:B-1----:R-:W-:Y:S01]  /*0c60*/  DADD R24, -R36, R16 ;  /* 0x0000000024187229 */ /* 0x002fe20000000110 */
[C---:B0-----:R-:W-:Y:S02]  /*0c70*/  ISETP.GE.U32.AND P2, PT, R5.reuse, UR10, PT ;  /* 0x0000000a05007c0c */ /* 0x041fe4000bf46070 */
[----:B------:R-:W-:Y:S02]  /*0c80*/  ISETP.LT.OR P0, PT, R5, RZ, !P3 ;  /* 0x000000ff0500720c */ /* 0x000fe40005f01670 */
[----:B-----5:R-:W0:Y:S02]  /*0c90*/  @!P6 I2F.F64.U16 R34, R3 ;  /* 0x000000030022e312 */ /* 0x020e240000101800 */
[----:B------:R-:W-:Y:S01]  /*0ca0*/  ISETP.GE.U32.OR.EX P6, PT, RZ, UR11, P0, P2 ;  /* 0x0000000bff007c0c */ /* 0x000fe200087c6520 */
[----:B0-----:R-:W-:-:S02]  /*0cb0*/  DADD R22, R22, -R34 ;  /* 0x0000000016167229 */ /* 0x001fc40000000822 */
[----:B------:R-:W-:Y:S02]  /*0cc0*/  DFMA R34, R24, 3, R34 ;  /* 0x400800001822782b */ /* 0x000fe40000000022 */
[----:B------:R-:W-:-:S08]  /*0cd0*/  DADD R24, R36, -R20 ;  /* 0x0000000024187229 */ /* 0x000fd00000000814 */
[----:B------:R-:W0:Y:S01]  /*0ce0*/  @!P6 LDC.64 R36, c[0x0][0x380] ;  /* 0x0000e000ff24eb82 */ /* 0x000e220000000a00 */
[----:B------:R-:W-:Y:S02]  /*0cf0*/  DADD R20, R34, -R20 ;  /* 0x0000000022147229 */ /* 0x000fe40000000814 */
[----:B------:R-:W-:Y:S01]  /*0d00*/  DADD R34, R6, 2 ;  /* 0x4000000006227429 */ /* 0x000fe20000000000 */
[----:B------:R-:W-:Y:S02]  /*0d10*/  @!P6 IMAD.MOV.U32 R30, RZ, RZ, R18 ;  /* 0x000000ffff1ee224 */ /* 0x000fe400078e0012 */
[----:B------:R-:W-:Y:S02]  /*0d20*/  @!P6 IMAD.MOV.U32 R31, RZ, RZ, RZ ;  /* 0x000000ffff1fe224 */ /* 0x000fe400078e00ff */
[----:B------:R-:W-:-:S03]  /*0d30*/  @!P6 IMAD.WIDE.U32 R30, R5, UR10, R30 ;  /* 0x0000000a051eec25 */ /* 0x000fc6000f8e001e */
[----:B------:R-:W-:Y:S02]  /*0d40*/  DADD R34, R34, -1 ;  /* 0xbff0000022227429 */ /* 0x000fe40000000000 */
[----:B------:R-:W-:Y:S01]  /*0d50*/  DFMA R22, R10, R20, R22 ;  /* 0x000000140a16722b */ /* 0x000fe20000000016 */
[----:B------:R-:W-:-:S03]  /*0d60*/  @!P6 IMAD R20, R5, UR11, R31 ;  /* 0x0000000b0514ec24 */ /* 0x000fc6000f8e021f */
[----:B------:R-:W1:Y:S01]  /*0d70*/  F2I.F64.TRUNC R5, R34 ;  /* 0x0000002200057311 */ /* 0x000e62000030d100 */
[----:B0-----:R-:W-:-:S05]  /*0d80*/  @!P6 IADD3 R36, P0, PT, R30, R36, RZ ;  /* 0x000000241e24e210 */ /* 0x001fca0007f1e0ff */
[----:B------:R-:W-:Y:S01]  /*0d90*/  @!P6 IMAD.X R37, R20, 0x1, R37, P0 ;  /* 0x000000011425e824 */ /* 0x000fe200000e0625 */
[----:B-1----:R-:W-:-:S04]  /*0da0*/  ISETP.LT.OR P0, PT, R5, RZ, !P4 ;  /* 0x000000ff0500720c */ /* 0x002fc80006701670 */
[----:B------:R-:W-:-:S13]  /*0db0*/  ISETP.GE.U32.OR.EX P0, PT, RZ, UR11, P0, P2 ;  /* 0x0000000bff007c0c */ /* 0x000fda0008706520 */
        /* <DEDUP_REMOVED lines=8> */
[----:B------:R-:W-:Y:S02]  /*0e40*/  ISETP.LT.OR P1, PT, R9, RZ, P5 ;  /* 0x000000ff0900720c */ /* 0x000fe40002f21670 */
[----:B------:R-:W2:Y:S02]  /*0e50*/  @!P6 LDG.E.U8 R9, desc[UR8][R36.64] ;  /* 0x000000082409e981 */ /* 0x000ea4000c1e1100 */
[----:B------:R-:W-:Y:S01]  /*0e60*/  ISETP.GE.U32.OR.EX P1, PT, RZ, UR11, P1, P2 ;  /* 0x0000000bff007c0c */ /* 0x000fe20008f26520 */
[C---:B------:R-:W-:Y:S02]  /*0e70*/  DFMA R22, R10.reuse, R22, R24 ;  /* 0x000000160a16722b */ /* 0x040fe40000000018 */
[----:B------:R-:W-:-:S08]  /*0e80*/  DMUL R24, R10, 0.5 ;  /* 0x3fe000000a187828 */ /* 0x000fd00000000000 */
[----:B------:R-:W-:Y:S02]  /*0e90*/  DFMA R26, R24, R26, R28 ;  /* 0x0000001a181a722b */ /* 0x000fe4000000001c */
[----:B------:R-:W0:Y:S01]  /*0ea0*/  @!P1 LDC.64 R28, c[0x0][0x380] ;  /* 0x0000e000ff1c9b82 */ /* 0x000e220000000a00 */
[----:B------:R-:W-:Y:S02]  /*0eb0*/  @!P1 IMAD.MOV.U32 R32, RZ, RZ, R8 ;  /* 0x000000ffff209224 */ /* 0x000fe400078e0008 */
[----:B------:R-:W-:Y:S02]  /*0ec0*/  @!P1 IMAD.MOV.U32 R33, RZ, RZ, RZ ;  /* 0x000000ffff219224 */ /* 0x000fe400078e00ff */
[----:B------:R-:W-:-:S04]  /*0ed0*/  @!P1 IMAD.WIDE.U32 R32, R5, UR10, R32 ;  /* 0x0000000a05209c25 */ /* 0x000fc8000f8e0020 */
[----:B------:R-:W-:Y:S01]  /*0ee0*/  @!P1 IMAD R30, R5, UR11, R33 ;  /* 0x0000000b051e9c24 */ /* 0x000fe2000f8e0221 */
[----:B0-----:R-:W-:-:S05]  /*0ef0*/  @!P1 IADD3 R28, P5, PT, R32, R28, RZ ;  /* 0x0000001c201c9210 */ /* 0x001fca0007fbe0ff */
[----:B------:R-:W-:Y:S01]  /*0f00*/  @!P1 IMAD.X R29, R30, 0x1, R29, P5 ;  /* 0x000000011e1d9824 */ /* 0x000fe200028e061d */
[----:B------:R-:W-:-:S04]  /*0f10*/  ISETP.NE.AND P5, PT, R13, RZ, PT ;  /* 0x000000ff0d00720c */ /* 0x000fc80003fa5270 */
[----:B------:R-:W-:-:S04]  /*0f20*/  ISETP.LT.OR P5, PT, R5, RZ, !P5 ;  /* 0x000000ff0500720c */ /* 0x000fc80006fa1670 */
[----:B------:R-:W-:-:S13]  /*0f30*/  ISETP.GE.U32.OR.EX P2, PT, RZ, UR11, P5, P2 ;  /* 0x0000000bff007c0c */ /* 0x000fda000af46520 */
[----:B------:R-:W0:Y:S01]  /*0f40*/  @!P2 LDC.64 R30, c[0x0][0x380] ;  /* 0x0000e000ff1eab82 */ /* 0x000e220000000a00 */
[----:B------:R-:W-:Y:S02]  /*0f50*/  @!P2 IMAD.MOV.U32 R32, RZ, RZ, R4 ;  /* 0x000000ffff20a224 */ /* 0x000fe400078e0004 */
[----:B------:R-:W-:Y:S02]  /*0f60*/  @!P2 IMAD.MOV.U32 R33, RZ, RZ, RZ ;  /* 0x000000ffff21a224 */ /* 0x000fe400078e00ff */
[----:B------:R-:W-:-:S04]  /*0f70*/  @!P2 IMAD.WIDE.U32 R32, R5, UR10, R32 ;  /* 0x0000000a0520ac25 */ /* 0x000fc8000f8e0020 */
[----:B------:R-:W-:Y:S01]  /*0f80*/  @!P2 IMAD R34, R5, UR11, R33 ;  /* 0x0000000b0522ac24 */ /* 0x000fe2000f8e0221 */
[----:B0-----:R-:W-:Y:S01]  /*0f90*/  @!P2 IADD3 R30, P5, PT, R32, R30, RZ ;  /* 0x0000001e201ea210 */ /* 0x001fe20007fbe0ff */
[----:B------:R-:W-:Y:S01]  /*0fa0*/  DADD R32, R6, 3 ;  /* 0x4008000006207429 */ /* 0x000fe20000000000 */
[----:B------:R-:W-:-:S03]  /*0fb0*/  P2R R5, PR, RZ, 0x4 ;  /* 0x00000004ff057803 */ /* 0x000fc60000000000 */
[----:B------:R-:W-:-:S04]  /*0fc0*/  @!P2 IMAD.X R31, R34, 0x1, R31, P5 ;  /* 0x00000001221fa824 */ /* 0x000fc800028e061f */
[----:B------:R-:W-:Y:S01]  /*0fd0*/  DADD R32, R32, -1 ;  /* 0xbff0000020207429 */ /* 0x000fe20000000000 */
[----:B------:R-:W-:-:S05]  /*0fe0*/  ISETP.NE.AND P2, PT, R13, RZ, PT ;  /* 0x000000ff0d00720c */ /* 0x000fca0003f45270 */
[----:B------:R-:W0:Y:S01]  /*0ff0*/  F2I.F64.TRUNC R13, R32 ;  /* 0x00000020000d7311 */ /* 0x000e22000030d100 */
[----:B------:R-:W-:Y:S02]  /*1000*/  P2R R3, PR, RZ, 0x40 ;  /* 0x00000040ff037803 */ /* 0x000fe40000000000 */
[C---:B0-----:R-:W-:Y:S02]  /*1010*/  ISETP.LT.OR P3, PT, R13.reuse, RZ, !P3 ;  /* 0x000000ff0d00720c */ /* 0x041fe40005f61670 */
[----:B------:R-:W-:-:S04]  /*1020*/  ISETP.GE.U32.AND P6, PT, R13, UR10, PT ;  /* 0x0000000a0d007c0c */ /* 0x000fc8000bfc6070 */
[----:B------:R-:W-:Y:S01]  /*1030*/  ISETP.GE.U32.OR.EX P3, PT, RZ, UR11, P3, P6 ;  /* 0x0000000bff007c0c */ /* 0x000fe20009f66560 */
[----:B------:R-:W-:-:S12]  /*1040*/  DADD R14, R14, -R6 ;  /* 0x000000000e0e7229 */ /* 0x000fd80000000806 */
[----:B------:R-:W0:Y:S01]  /*1050*/  @!P3 LDC.64 R6, c[0x0][0x380] ;  /* 0x0000e000ff06bb82 */ /* 0x000e220000000a00 */
[----:B------:R-:W-:Y:S01]  /*1060*/  @!P3 IMAD.MOV.U32 R19, RZ, RZ, RZ ;  /* 0x000000ffff13b224 */ /* 0x000fe200078e00ff */
[C---:B------:R-:W-:Y:S01]  /*1070*/  ISETP.LT.OR P4, PT, R13.reuse, RZ, !P4 ;  /* 0x000000ff0d00720c */ /* 0x040fe20006781670 */
[----:B------:R-:W-:-:S03]  /*1080*/  @!P3 IMAD.WIDE.U32 R18, R13, UR10, R18 ;  /* 0x0000000a0d12bc25 */ /* 0x000fc6000f8e0012 */
[----:B------:R-:W-:Y:S01]  /*1090*/  ISETP.GE.U32.OR.EX P4, PT, RZ, UR11, P4, P6 ;  /* 0x0000000bff007c0c */ /* 0x000fe2000a786560 */
[----:B------:R-:W-:Y:S01]  /*10a0*/  @!P3 IMAD R34, R13, UR11, R19 ;  /* 0x0000000b0d22bc24 */ /* 0x000fe2000f8e0213 */
[----:B0-----:R-:W-:Y:S02]  /*10b0*/  @!P3 IADD3 R6, P5, PT, R18, R6, RZ ;  /* 0x000000061206b210 */ /* 0x001fe40007fbe0ff */
[----:B------:R-:W-:-:S03]  /*10c0*/  LOP3.LUT R18, R8, R13, RZ, 0xfc, !PT ;  /* 0x0000000d08127212 */ /* 0x000fc600078efcff */
[----:B------:R-:W-:Y:S01]  /*10d0*/  @!P3 IMAD.X R7, R34, 0x1, R7, P5 ;  /* 0x000000012207b824 */ /* 0x000fe200028e0607 */
[----:B------:R-:W-:-:S04]  /*10e0*/  ISETP.NE.AND P5, PT, R2, RZ, PT ;  /* 0x000000ff0200720c */ /* 0x000fc80003fa5270 */
[----:B------:R-:W-:Y:S02]  /*10f0*/  ISETP.LT.OR P5, PT, R18, RZ, P5 ;  /* 0x000000ff1200720c */ /* 0x000fe40002fa1670 */
[----:B------:R-:W0:Y:S01]  /*1100*/  @!P4 LDC.64 R18, c[0x0][0x380] ;  /* 0x0000e000ff12cb82 */ /* 0x000e220000000a00 */
[----:B------:R-:W-:Y:S02]  /*1110*/  P2R R2, PR, RZ, 0x8 ;  /* 0x00000008ff027803 */ /* 0x000fe40000000000 */
[----:B------:R-:W-:Y:S02]  /*1120*/  ISETP.NE.AND P3, PT, R3, RZ, PT ;  /* 0x000000ff0300720c */ /* 0x000fe40003f65270 */
[----:B------:R1:W3:Y:S01]  /*1130*/  @!P0 LDG.E.U8 R3, desc[UR8][R20.64] ;  /* 0x0000000814038981 */ /* 0x0002e2000c1e1100 */
[----:B------:R-:W-:Y:S01]  /*1140*/  P2R R32, PR, RZ, 0x20 ;  /* 0x00000020ff207803 */ /* 0x000fe20000000000 */
[----:B-1----:R-:W-:Y:S02]  /*1150*/  @!P4 IMAD.MOV.U32 R20, RZ, RZ, R12 ;  /* 0x000000ffff14c224 */ /* 0x002fe400078e000c */
[----:B------:R-:W-:-:S02]  /*1160*/  @!P4 IMAD.MOV.U32 R21, RZ, RZ, RZ ;  /* 0x000000ffff15c224 */ /* 0x000fc400078e00ff */
[----:B------:R-:W-:-:S04]  /*1170*/  @!P4 IMAD.WIDE.U32 R34, R13, UR10, R20 ;  /* 0x0000000a0d22cc25 */ /* 0x000fc8000f8e0014 */
[----:B------:R-:W-:Y:S01]  /*1180*/  @!P4 IMAD R12, R13, UR11, R35 ;  /* 0x0000000b0d0ccc24 */ /* 0x000fe2000f8e0223 */
[----:B0-----:R-:W-:-:S05]  /*1190*/  @!P4 IADD3 R18, P5, PT, R34, R18, RZ ;  /* 0x000000122212c210 */ /* 0x001fca0007fbe0ff */
[----:B------:R-:W-:Y:S01]  /*11a0*/  @!P4 IMAD.X R19, R12, 0x1, R19, P5 ;  /* 0x000000010c13c824 */ /* 0x000fe200028e0613 */
[----:B------:R-:W-:Y:S01]  /*11b0*/  ISETP.NE.AND P5, PT, R32, RZ, PT ;  /* 0x000000ff2000720c */ /* 0x000fe20003fa5270 */
[----:B------:R0:W4:Y:S03]  /*11c0*/  @!P1 LDG.E.U8 R12, desc[UR8][R28.64] ;  /* 0x000000081c0c9981 */ /* 0x000126000c1e1100 */
[----:B------:R-:W-:Y:S01]  /*11d0*/  ISETP.GE.U32.OR.EX P5, PT, RZ, UR11, P5, P6 ;  /* 0x0000000bff007c0c */ /* 0x000fe2000afa6560 */
[----:B------:R-:W5:Y:S01]  /*11e0*/  @!P4 LDG.E.U8 R18, desc[UR8][R18.64] ;  /* 0x000000081212c981 */ /* 0x000f62000c1e1100 */
[----:B------:R-:W-:-:S11]  /*11f0*/  ISETP.LT.OR P2, PT, R13, RZ, !P2 ;  /* 0x000000ff0d00720c */ /* 0x000fd60005741670 */
[----:B------:R-:W1:Y:S01]  /*1200*/  @!P5 LDC.64 R20, c[0x0][0x380] ;  /* 0x0000e000ff14db82 */ /* 0x000e620000000a00 */
[----:B------:R-:W-:Y:S01]  /*1210*/  ISETP.GE.U32.OR.EX P6, PT, RZ, UR11, P2, P6 ;  /* 0x0000000bff007c0c */ /* 0x000fe200097c6560 */
[----:B0-----:R-:W-:Y:S02]  /*1220*/  @!P5 IMAD.MOV.U32 R28, RZ, RZ, R8 ;  /* 0x000000ffff1cd224 */ /* 0x001fe400078e0008 */
[----:B------:R-:W-:Y:S02]  /*1230*/  @!P5 IMAD.MOV.U32 R29, RZ, RZ, RZ ;  /* 0x000000ffff1dd224 */ /* 0x000fe400078e00ff */
[----:B------:R-:W-:-:S04]  /*1240*/  @!P5 IMAD.WIDE.U32 R32, R13, UR10, R28 ;  /* 0x0000000a0d20dc25 */ /* 0x000fc8000f8e001c */
[----:B------:R-:W-:Y:S01]  /*1250*/  @!P5 IMAD R8, R13, UR11, R33 ;  /* 0x0000000b0d08dc24 */ /* 0x000fe2000f8e0221 */
[----:B-1----:R-:W-:-:S03]  /*1260*/  @!P5 IADD3 R20, P2, PT, R32, R20, RZ ;  /* 0x000000142014d210 */ /* 0x002fc60007f5e0ff */
[----:B------:R-:W0:Y:S01]  /*1270*/  @!P6 LDC.64 R32, c[0x0][0x380] ;  /* 0x0000e000ff20eb82 */ /* 0x000e220000000a00 */
[----:B------:R-:W-:Y:S02]  /*1280*/  @!P6 IMAD.MOV.U32 R28, RZ, RZ, R4 ;  /* 0x000000ffff1ce224 */ /* 0x000fe400078e0004 */
[----:B------:R-:W-:Y:S02]  /*1290*/  @!P6 IMAD.MOV.U32 R29, RZ, RZ, RZ ;  /* 0x000000ffff1de224 */ /* 0x000fe400078e00ff */
[----:B------:R-:W-:-:S04]  /*12a0*/  @!P6 IMAD.WIDE.U32 R34, R13, UR10, R28 ;  /* 0x0000000a0d22ec25 */ /* 0x000fc8000f8e001c */
[----:B------:R-:W-:Y:S02]  /*12b0*/  @!P5 IMAD.X R21, R8, 0x1, R21, P2 ;  /* 0x000000010815d824 */ /* 0x000fe400010e0615 */
[----:B------:R-:W-:-:S03]  /*12c0*/  @!P6 IMAD R4, R13, UR11, R35 ;  /* 0x0000000b0d04ec24 */ /* 0x000fc6000f8e0223 */
[----:B------:R-:W5:Y:S01]  /*12d0*/  @!P5 LDG.E.U8 R20, desc[UR8][R20.64] ;  /* 0x000000081414d981 */ /* 0x000f62000c1e1100 */
[----:B0-----:R-:W-:-:S05]  /*12e0*/  @!P6 IADD3 R32, P2, PT, R34, R32, RZ ;  /* 0x000000202220e210 */ /* 0x001fca0007f5e0ff */
[----:B------:R-:W-:Y:S01]  /*12f0*/  @!P6 IMAD.X R33, R4, 0x1, R33, P2 ;  /* 0x000000010421e824 */ /* 0x000fe200010e0621 */
[----:B------:R-:W-:Y:S02]  /*1300*/  ISETP.NE.AND P2, PT, R5, RZ, PT ;  /* 0x000000ff0500720c */ /* 0x000fe40003f45270 */
[----:B------:R-:W-:Y:S02]  /*1310*/  CS2R R4, SRZ ;  /* 0x0000000000047805 */ /* 0x000fe4000001ff00 */
[----:B------:R-:W5:Y:S09]  /*1320*/  @!P6 LDG.E.U8 R32, desc[UR8][R32.64] ;  /* 0x000000082020e981 */ /* 0x000f72000c1e1100 */
[----:B------:R-:W5:Y:S01]  /*1330*/  @!P2 LDG.E.U8 R30, desc[UR8][R30.64] ;  /* 0x000000081e1ea981 */ /* 0x000f62000c1e1100 */
[----:B--2---:R0:W1:Y:S01]  /*1340*/  @!P3 I2F.F64.U16 R4, R9 ;  /* 0x000000090004b312 */ /* 0x0040620000101800 */
[----:B------:R-:W-:-:S13]  /*1350*/  ISETP.NE.AND P3, PT, R2, RZ, PT ;  /* 0x000000ff0200720c */ /* 0x000fda0003f65270 */
[----:B------:R-:W2:Y:S01]  /*1360*/  @!P3 LDG.E.U8 R6, desc[UR8][R6.64] ;  /* 0x000000080606b981 */ /* 0x000ea2000c1e1100 */
[----:B------:R-:W-:Y:S02]  /*1370*/  CS2R R28, SRZ ;  /* 0x00000000001c7805 */ /* 0x000fe4000001ff00 */
[----:B------:R-:W-:Y:S02]  /*1380*/  CS2R R34, SRZ ;  /* 0x0000000000227805 */ /* 0x000fe4000001ff00 */
[----:B0-----:R-:W-:Y:S01]  /*1390*/  CS2R R8, SRZ ;  /* 0x0000000000087805 */ /* 0x001fe2000001ff00 */
[----:B------:R-:W-:Y:S02]  /*13a0*/  DFMA R22, R24, R22, R16 ;  /* 0x000000161816722b */ /* 0x000fe40000000010 */
[----:B-1----:R-:W-:Y:S01]  /*13b0*/  DADD R16, R4, R4 ;  /* 0x0000000004107229 */ /* 0x002fe20000000004 */
[----:B------:R-:W-:Y:S08]  /*13c0*/  F2I.S64.F64.TRUNC R14, R14 ;  /* 0x0000000e000e7311 */ /* 0x000ff0000030d900 */
[----:B---3--:R-:W0:Y:S08]  /*13d0*/  @!P0 I2F.F64.U16 R28, R3 ;  /* 0x00000003001c8312 */ /* 0x008e300000101800 */
[----:B----4-:R-:W1:Y:S01]  /*13e0*/  @!P1 I2F.F64.U16 R34, R12 ;  /* 0x0000000c00229312 */ /* 0x010e620000101800 */
[----:B0-----:R-:W-:Y:S01]  /*13f0*/  DFMA R16, R28, -5, R16 ;  /* 0xc01400001c10782b */ /* 0x001fe20000000010 */
[----:B------:R-:W-:Y:S01]  /*1400*/  CS2R R2, SRZ ;  /* 0x0000000000027805 */ /* 0x000fe2000001ff00 */
[----:B-1----:R-:W-:-:S06]  /*1410*/  DADD R36, -R34, R28 ;  /* 0x0000000022247229 */ /* 0x002fcc000000011c */
[C---:B------:R-:W-:Y:S02]  /*1420*/  DFMA R16, R34.reuse, 4, R16 ;  /* 0x401000002210782b */ /* 0x040fe40000000010 */
[----:B------:R-:W-:Y:S01]  /*1430*/  DADD R34, R34, -R4 ;  /* 0x0000000022227229 */ /* 0x000fe20000000804 */
[----:B------:R-:W-:Y:S01]  /*1440*/  CS2R R12, SRZ ;  /* 0x00000000000c7805 */ /* 0x000fe2000001ff00 */
[----:B-----5:R-:W0:Y:S02]  /*1450*/  @!P2 I2F.F64.U16 R8, R30 ;  /* 0x0000001e0008a312 */ /* 0x020e240000101800 */
[--C-:B0-----:R-:W-:Y:S02]  /*1460*/  DFMA R36, R36, 3, R8.reuse ;  /* 0x400800002424782b */ /* 0x101fe40000000008 */
[----:B------:R-:W-:Y:S01]  /*1470*/  DADD R16, R16, -R8 ;  /* 0x0000000010107229 */ /* 0x000fe20000000808 */
[----:B------:R-:W-:-:S03]  /*1480*/  CS2R R8, SRZ ;  /* 0x0000000000087805 */ /* 0x000fc6000001ff00 */
[----:B--2---:R-:W0:Y:S02]  /*1490*/  @!P3 I2F.F64.U16 R2, R6 ;  /* 0x000000060002b312 */ /* 0x004e240000101800 */
[----:B------:R-:W-:Y:S01]  /*14a0*/  DADD R36, R36, -R4 ;  /* 0x0000000024247229 */ /* 0x000fe20000000804 */
[----:B------:R-:W-:-:S05]  /*14b0*/  CS2R R4, SRZ ;  /* 0x0000000000047805 */ /* 0x000fca000001ff00 */
[----:B------:R-:W-:Y:S08]  /*14c0*/  @!P5 I2F.F64.U16 R8, R20 ;  /* 0x000000140008d312 */ /* 0x000ff00000101800 */
[----:B------:R-:W1:Y:S01]  /*14d0*/  @!P4 I2F.F64.U16 R4, R18 ;  /* 0x000000120004c312 */ /* 0x000e620000101800 */
[----:B0-----:R-:W-:-:S07]  /*14e0*/  DADD R30, R2, R2 ;  /* 0x00000000021e7229 */ /* 0x001fce0000000002 */
[----:B------:R-:W0:Y:S01]  /*14f0*/  @!P6 I2F.F64.U16 R12, R32 ;  /* 0x00000020000ce312 */ /* 0x000e220000101800 */
[----:B-1----:R-:W-:Y:S02]  /*1500*/  DFMA R30, R4, -5, R30 ;  /* 0xc0140000041e782b */ /* 0x002fe4000000001e */
[----:B------:R-:W-:-:S06]  /*1510*/  DADD R6, -R8, R4 ;  /* 0x0000000008067229 */ /* 0x000fcc0000000104 */
[----:B------:R-:W-:Y:S02]  /*1520*/  DFMA R30, R8, 4, R30 ;  /* 0x40100000081e782b */ /* 0x000fe4000000001e */
[----:B0-----:R-:W-:Y:S02]  /*1530*/  DFMA R6, R6, 3, R12 ;  /* 0x400800000606782b */ /* 0x001fe4000000000c */
[----:B------:R-:W-:-:S04]  /*1540*/  DFMA R16, R10, R36, R16 ;  /* 0x000000240a10722b */ /* 0x000fc80000000010 */
[----:B------:R-:W-:Y:S02]  /*1550*/  DADD R30, R30, -R12 ;  /* 0x000000001e1e7229 */ /* 0x000fe4000000080c */
[--C-:B------:R-:W-:Y:S02]  /*1560*/  DADD R6, R6, -R2.reuse ;  /* 0x0000000006067229 */ /* 0x100fe40000000802 */
[----:B------:R-:W-:Y:S02]  /*1570*/  DADD R2, R8, -R2 ;  /* 0x0000000008027229 */ /* 0x000fe40000000802 */
[----:B------:R-:W-:-:S04]  /*1580*/  DFMA R16, R10, R16, R34 ;  /* 0x000000100a10722b */ /* 0x000fc80000000022 */
[----:B------:R-:W-:-:S04]  /*1590*/  DFMA R6, R10, R6, R30 ;  /* 0x000000060a06722b */ /* 0x000fc8000000001e */
[----:B------:R-:W-:-:S04]  /*15a0*/  DFMA R28, R24, R16, R28 ;  /* 0x00000010181c722b */ /* 0x000fc8000000001c */
[----:B------:R-:W-:Y:S02]  /*15b0*/  DFMA R2, R10, R6, R2 ;  /* 0x000000060a02722b */ /* 0x000fe40000000002 */
[----:B------:R-:W-:-:S06]  /*15c0*/  DADD R6, R26, R26 ;  /* 0x000000001a067229 */ /* 0x000fcc000000001a */
[----:B------:R-:W-:Y:S02]  /*15d0*/  DFMA R4, R24, R2, R4 ;  /* 0x000000021804722b */ /* 0x000fe40000000004 */
[C---:B------:R-:W-:Y:S02]  /*15e0*/  DADD R2, R22.reuse, -R28 ;  /* 0x0000000016027229 */ /* 0x040fe4000000081c */
[----:B------:R-:W-:-:S06]  /*15f0*/  DFMA R6, R22, -5, R6 ;  /* 0xc01400001606782b */ /* 0x000fcc0000000006 */
[----:B------:R-:W-:Y:S02]  /*1600*/  DFMA R8, R2, 3, R4 ;  /* 0x400800000208782b */ /* 0x000fe40000000004 */
[----:B------:R-:W-:Y:S01]  /*1610*/  DFMA R6, R28, 4, R6 ;  /* 0x401000001c06782b */ /* 0x000fe20000000006 */
[----:B------:R-:W0:Y:S05]  /*1620*/  I2F.F64.S64 R2, R14 ;  /* 0x0000000e00027312 */ /* 0x000e2a0000301c00 */
[----:B------:R-:W-:Y:S02]  /*1630*/  DADD R8, -R26, R8 ;  /* 0x000000001a087229 */ /* 0x000fe40000000108 */
[----:B------:R-:W-:-:S02]  /*1640*/  DADD R6, -R4, R6 ;  /* 0x0000000004067229 */ /* 0x000fc40000000106 */
[----:B------:R-:W-:-:S06]  /*1650*/  DADD R26, -R26, R28 ;  /* 0x000000001a1a7229 */ /* 0x000fcc000000011c */
[C---:B0-----:R-:W-:Y:S02]  /*1660*/  DFMA R6, R2.reuse, R8, R6 ;  /* 0x000000080206722b */ /* 0x041fe40000000006 */
[----:B------:R-:W-:-:S06]  /*1670*/  DMUL R4, R2, 0.5 ;  /* 0x3fe0000002047828 */ /* 0x000fcc0000000000 */
[----:B------:R-:W-:-:S08]  /*1680*/  DFMA R6, R2, R6, R26 ;  /* 0x000000060206722b */ /* 0x000fd0000000001a */
[----:B------:R-:W-:-:S08]  /*1690*/  DFMA R4, R4, R6, R22 ;  /* 0x000000060404722b */ /* 0x000fd00000000016 */
[----:B------:R-:W-:-:S06]  /*16a0*/  DSETP.GEU.AND P0, PT, R4, RZ, PT ;  /* 0x000000ff0400722a */ /* 0x000fcc0003f0e000 */
[----:B------:R-:W-:-:S14]  /*16b0*/  DSETP.GT.OR P0, PT, R4, 255, !P0 ;  /* 0x406fe0000400742a */ /* 0x000fdc0004704400 */
[----:B------:R-:W-:Y:S02]  /*16c0*/  @!P0 IMAD.MOV.U32 R3, RZ, RZ, 0x3fe00000 ;  /* 0x3fe00000ff038424 */ /* 0x000fe400078e00ff */
[----:B------:R-:W-:-:S03]  /*16d0*/  @!P0 IMAD.MOV.U32 R2, RZ, RZ, RZ ;  /* 0x000000ffff028224 */ /* 0x000fc600078e00ff */
[----:B------:R-:W-:-:S06]  /*16e0*/  @!P0 LOP3.LUT R3, R3, 0x80000000, R5, 0xb8, !PT ;  /* 0x8000000003038812 */ /* 0x000fcc00078eb805 */
[----:B------:R-:W-:-:S10]  /*16f0*/  @!P0 DADD.RZ R4, R4, R2 ;  /* 0x0000000004048229 */ /* 0x000fd4000000c002 */
[----:B------:R-:W0:Y:S01]  /*1700*/  @!P0 F2I.U32.F64.TRUNC R4, R4 ;  /* 0x0000000400048311 */ /* 0x000e22000030d000 */
[----:B------:R-:W-:Y:S02]  /*1710*/  CS2R R2, SRZ ;  /* 0x0000000000027805 */ /* 0x000fe4000001ff00 */
[----:B0-----:R-:W-:-:S05]  /*1720*/  @!P0 LOP3.LUT R6, R4, 0xff, RZ, 0xc0, !PT ;  /* 0x000000ff04068812 */ /* 0x001fca00078ec0ff */
[----:B------:R-:W0:Y:S02]  /*1730*/  @!P0 I2F.F64.U32 R2, R6 ;  /* 0x0000000600028312 */ /* 0x000e240000201800 */
[----:B0-----:R0:W-:Y:S01]  /*1740*/  STS.64 [R0], R2 ;  /* 0x0000000200007388 */ /* 0x0011e20000000a00 */
[----:B------:R-:W-:Y:S05]  /*1750*/  BRA `(.L_x_2) ;  /* 0x0000000000047947 */ /* 0x000fea0003800000 */
.L_x_1:
[----:B------:R1:W-:Y:S02]  /*1760*/  STS.64 [R0], RZ ;  /* 0x000000ff00007388 */ /* 0x0003e40000000a00 */
.L_x_2:
[----:B------:R-:W-:Y:S05]  /*1770*/  BSYNC.RECONVERGENT B0 ;  /* 0x0000000000007941 */ /* 0x000fea0003800200 */
.L_x_0:
[----:B------:R-:W-:Y:S08]  /*1780*/  BAR.SYNC.DEFER_BLOCKING 0x0 ;  /* 0x0000000000007b1d */ /* 0x000ff00000010000 */
[----:B------:R-:W2:Y:S01]  /*1790*/  LDC R7, c[0x0][0x364] ;  /* 0x0000d900ff077b82 */ /* 0x000ea20000000800 */
[----:B------:R-:W3:Y:S01]  /*17a0*/  LDCU.64 UR4, c[0x0][0x388] ;  /* 0x00007100ff0477ac */ /* 0x000ee20008000a00 */
[----:B------:R-:W4:Y:S01]  /*17b0*/  S2R R5, SR_TID.X ;  /* 0x0000000000057919 */ /* 0x000f220000002100 */
[----:B------:R-:W2:Y:S05]  /*17c0*/  S2R R6, SR_TID.Y ;  /* 0x0000000000067919 */ /* 0x000eaa0000002200 */
[----:B------:R-:W4:Y:S01]  /*17d0*/  LDC R4, c[0x0][0x360] ;  /* 0x0000d800ff047b82 */ /* 0x000f220000000800 */
[----:B0-----:R-:W0:Y:S01]  /*17e0*/  LDS.64 R2, [R0] ;  /* 0x0000000000027984 */ /* 0x001e220000000a00 */
[----:B----4-:R-:W-:-:S02]  /*17f0*/  IMAD R4, R4, UR6, R5 ;  /* 0x0000000604047c24 */ /* 0x010fc4000f8e0205 */
[----:B------:R-:W-:Y:S02]  /*1800*/  IMAD.MOV.U32 R5, RZ, RZ, RZ ;  /* 0x000000ffff057224 */ /* 0x000fe400078e00ff */
[----:B--2---:R-:W-:-:S04]  /*1810*/  IMAD R7, R7, UR7, R6 ;  /* 0x0000000707077c24 */ /* 0x004fc8000f8e0206 */
[----:B------:R-:W-:-:S04]  /*1820*/  IMAD.WIDE.U32 R4, R7, UR10, R4 ;  /* 0x0000000a07047c25 */ /* 0x000fc8000f8e0004 */
[----:B------:R-:W-:Y:S01]  /*1830*/  IMAD R7, R7, UR11, R5 ;  /* 0x0000000b07077c24 */ /* 0x000fe2000f8e0205 */
[----:B---3--:R-:W-:-:S04]  /*1840*/  IADD3 R4, P0, PT, R4, UR4, RZ ;  /* 0x0000000404047c10 */ /* 0x008fc8000ff1e0ff */
[----:B------:R-:W-:Y:S01]  /*1850*/  IADD3.X R5, PT, PT, R7, UR5, RZ, P0, !PT ;  /* 0x0000000507057c10 */ /* 0x000fe200087fe4ff */
[----:B0-----:R-:W0:Y:S04]  /*1860*/  F2I.U32.F64.TRUNC R3, R2 ;  /* 0x0000000200037311 */ /* 0x001e28000030d000 */
[----:B0-----:R-:W-:Y:S01]  /*1870*/  STG.E.U8 desc[UR8][R4.64], R3 ;  /* 0x0000000304007986 */ /* 0x001fe2000c101108 */
[----:B------:R-:W-:Y:S05]  /*1880*/  EXIT ;  /* 0x000000000000794d */ /* 0x000fea0003800000 */
.L_x_3:
[----:B------:R-:W-:-:S00]  /*1890*/  BRA `(.L_x_3) ;  /* 0xfffffffc00fc7947 */ /* 0x000fc0000383ffff */
[----:B------:R-:W-:-:S00]  /*18a0*/  NOP ;  /* 0x0000000000007918 */ /* 0x000fc00000000000 */
        /* <DEDUP_REMOVED lines=13> */
.L_x_14:


//--------------------- .text._Z15rotate_bilinearPKhPh --------------------------
	.section	.text._Z15rotate_bilinearPKhPh,"ax",@progbits
	.align	128
        .global         _Z15rotate_bilinearPKhPh
        .type           _Z15rotate_bilinearPKhPh,@function
        .size           _Z15rotate_bilinearPKhPh,(.L_x_15 - _Z15rotate_bilinearPKhPh)
        .other          _Z15rotate_bilinearPKhPh,@"STO_CUDA_ENTRY STV_DEFAULT"
_Z15rotate_bilinearPKhPh:
.text._Z15rotate_bilinearPKhPh:
[----:B------:R-:W-:Y:S01]  /*0000*/  LDC R1, c[0x0][0x37c] ;  /* 0x0000df00ff017b82 */ /* 0x000fe20000000800 */
[----:B------:R-:W0:Y:S07]  /*0010*/  S2R R0, SR_TID.X ;  /* 0x0000000000007919 */ /* 0x000e2e0000002100 */
[----:B------:R-:W0:Y:S01]  /*0020*/  LDC R3, c[0x0][0x360] ;  /* 0x0000d800ff037b82 */ /* 0x000e220000000800 */
[----:B------:R-:W1:Y:S01]  /*0030*/  LDCU.64 UR8, c[0x3][0x20] ;  /* 0x00c00400ff0877ac */ /* 0x000e620008000a00 */
[----:B------:R-:W-:Y:S01]  /*0040*/  BSSY.RECONVERGENT B0, `(.L_x_4) ;  /* 0x000004f000007945 */ /* 0x000fe20003800200 */
[----:B------:R-:W2:Y:S05]  /*0050*/  S2R R7, SR_TID.Y ;  /* 0x0000000000077919 */ /* 0x000eaa0000002200 */
[----:B------:R-:W0:Y:S08]  /*0060*/  S2UR UR4, SR_CTAID.X ;  /* 0x00000000000479c3 */ /* 0x000e300000002500 */
[----:B------:R-:W3:Y:S08]  /*0070*/  S2UR UR6, SR_CTAID.Y ;  /* 0x00000000000679c3 */ /* 0x000ef00000002600 */
[----:B------:R-:W3:Y:S01]  /*0080*/  LDC R4, c[0x0][0x364] ;  /* 0x0000d900ff047b82 */ /* 0x000ee20000000800 */
[----:B0-----:R-:W-:-:S07]  /*0090*/  IMAD R2, R3, UR4, R0 ;  /* 0x0000000403027c24 */ /* 0x001fce000f8e0200 */
[----:B------:R-:W0:Y:S01]  /*00a0*/  S2UR UR5, SR_CgaCtaId ;  /* 0x00000000000579c3 */ /* 0x000e220000008800 */
[----:B------:R-:W-:Y:S01]  /*00b0*/  UMOV UR4, 0x400 ;  /* 0x0000040000047882 */ /* 0x000fe20000000000 */
[----:B--2---:R-:W-:Y:S02]  /*00c0*/  IMAD R0, R7, 0x10, R0 ;  /* 0x0000001007007824 */ /* 0x004fe400078e0200 */
[----:B---3--:R-:W-:Y:S01]  /*00d0*/  IMAD R5, R4, UR6, R7 ;  /* 0x0000000604057c24 */ /* 0x008fe2000f8e0207 */
[----:B------:R-:W2:Y:S04]  /*00e0*/  LDCU.64 UR6, c[0x0][0x358] ;  /* 0x00006b00ff0677ac */ /* 0x000ea80008000a00 */
[----:B------:R-:W-:-:S04]  /*00f0*/  ISETP.GT.U32.AND P0, PT, R2, R5, PT ;  /* 0x000000050200720c */ /* 0x000fc80003f04070 */
[----:B------:R-:W-:Y:S01]  /*0100*/  ISETP.GT.AND.EX P0, PT, RZ, RZ, PT, P0 ;  /* 0x000000ffff00720c */ /* 0x000fe20003f04300 */
[----:B0-----:R-:W-:-:S03]  /*0110*/  ULEA UR4, UR5, UR4, 0x18 ;  /* 0x0000000405047291 */ /* 0x001fc6000f8ec0ff */
[----:B------:R-:W-:-:S04]  /*0120*/  SEL R4, R2, R5, P0 ;  /* 0x0000000502047207 */ /* 0x000fc80000000000 */
[C---:B-1----:R-:W-:Y:S02]  /*0130*/  ISETP.GE.U32.AND P1, PT, R4.reuse, UR8, PT ;  /* 0x0000000804007c0c */ /* 0x042fe4000bf26070 */
[----:B------:R-:W-:Y:S02]  /*0140*/  ISETP.GE.U32.AND P0, PT, R4, UR8, PT ;  /* 0x0000000804007c0c */ /* 0x000fe4000bf06070 */
[----:B------:R-:W-:Y:S02]  /*0150*/  ISETP.GE.AND.EX P1, PT, RZ, UR9, PT, P1 ;  /* 0x00000009ff007c0c */ /* 0x000fe4000bf26310 */
[----:B------:R-:W-:-:S11]  /*0160*/  ISETP.GE.AND.EX P0, PT, RZ, UR9, PT, P0 ;  /* 0x00000009ff007c0c */ /* 0x000fd6000bf06300 */
[----:B--2---:R-:W-:Y:S05]  /*0170*/  @P1 BRA `(.L_x_5) ;  /* 0x0000000000ec1947 */ /* 0x004fea0003800000 */
[----:B------:R-:W0:Y:S01]  /*0180*/  LDCU.128 UR12, c[0x3][URZ] ;  /* 0x00c00000ff0c77ac */ /* 0x000e220008000c00 */
[----:B------:R-:W0:Y:S01]  /*0190*/  I2F.F64.U32 R8, R5 ;  /* 0x0000000500087312 */ /* 0x000e220000201800 */
[----:B------:R-:W-:Y:S01]  /*01a0*/  BSSY.RECONVERGENT B1, `(.L_x_6) ;  /* 0x0000036000017945 */ /* 0x000fe20003800200 */
[----:B------:R-:W1:Y:S06]  /*01b0*/  LDCU.128 UR16, c[0x3][0x10] ;  /* 0x00c00200ff1077ac */ /* 0x000e6c0008000c00 */
[----:B------:R-:W2:Y:S01]  /*01c0*/  I2F.F64.U32 R6, R2 ;  /* 0x0000000200067312 */ /* 0x000ea20000201800 */
[----:B0-----:R-:W-:-:S02]  /*01d0*/  DMUL R10, R8, UR14 ;  /* 0x0000000e080a7c28 */ /* 0x001fc40008000000 */
[----:B------:R-:W-:-:S06]  /*01e0*/  DMUL R8, R8, UR12 ;  /* 0x0000000c08087c28 */ /* 0x000fcc0008000000 */
[C---:B--2---:R-:W-:Y:S02]  /*01f0*/  DFMA R10, R6.reuse, UR12, -R10 ;  /* 0x0000000c060a7c2b */ /* 0x044fe4000800080a */
[----:B------:R-:W-:-:S06]  /*0200*/  DFMA R8, R6, UR14, R8 ;  /* 0x0000000e06087c2b */ /* 0x000fcc0008000008 */
[----:B-1----:R-:W-:Y:S02]  /*0210*/  DADD R10, R10, UR16 ;  /* 0x000000100a0a7e29 */ /* 0x002fe40008000000 */
[----:B------:R-:W-:-:S06]  /*0220*/  DADD R8, R8, UR18 ;  /* 0x0000001208087e29 */ /* 0x000fcc0008000000 */
[----:B------:R-:W-:Y:S02]  /*0230*/  DADD R6, R10, 0.5 ;  /* 0x3fe000000a067429 */ /* 0x000fe40000000000 */
[----:B------:R-:W-:-:S04]  /*0240*/  DADD R14, R8, 0.5 ;  /* 0x3fe00000080e7429 */ /* 0x000fc80000000000 */
[----:B------:R-:W0:Y:S08]  /*0250*/  F2I.S64.F64.FLOOR R12, R6 ;  /* 0x00000006000c7311 */ /* 0x000e300000305900 */
[----:B------:R-:W1:Y:S01]  /*0260*/  F2I.S64.F64.FLOOR R14, R14 ;  /* 0x0000000e000e7311 */ /* 0x000e620000305900 */
[----:B0-----:R-:W-:-:S07]  /*0270*/  ISETP.GE.U32.AND P3, PT, R12, UR8, PT ;  /* 0x000000080c007c0c */ /* 0x001fce000bf66070 */
[----:B------:R0:W2:Y:S01]  /*0280*/  I2F.F64.S64 R16, R12 ;  /* 0x0000000c00107312 */ /* 0x0000a20000301c00 */
[----:B------:R-:W-:Y:S02]  /*0290*/  ISETP.GT.U32.AND P1, PT, R12, -0x1, PT ;  /* 0xffffffff0c00780c */ /* 0x000fe40003f24070 */
[----:B------:R-:W-:Y:S02]  /*02a0*/  ISETP.GE.AND.EX P3, PT, R13, UR9, PT, P3 ;  /* 0x000000090d007c0c */ /* 0x000fe4000bf66330 */
[----:B-1----:R-:W-:-:S03]  /*02b0*/  ISETP.GE.U32.AND P4, PT, R14, UR8, PT ;  /* 0x000000080e007c0c */ /* 0x002fc6000bf86070 */
[----:B------:R-:W1:Y:S01]  /*02c0*/  I2F.F64.S64 R18, R14 ;  /* 0x0000000e00127312 */ /* 0x000e620000301c00 */
[C---:B------:R-:W-:Y:S02]  /*02d0*/  ISETP.GT.U32.AND P2, PT, R14.reuse, -0x1, PT ;  /* 0xffffffff0e00780c */ /* 0x040fe40003f44070 */
[----:B------:R-:W-:Y:S02]  /*02e0*/  ISETP.GE.AND.EX P4, PT, R15, UR9, PT, P4 ;  /* 0x000000090f007c0c */ /* 0x000fe4000bf86340 */
[----:B------:R-:W-:Y:S01]  /*02f0*/  ISETP.GT.AND.EX P1, PT, R13, -0x1, !P3, P1 ;  /* 0xffffffff0d00780c */ /* 0x000fe20005f24310 */
[----:B0-----:R-:W-:Y:S01]  /*0300*/  IMAD.WIDE.U32 R12, R14, UR8, R12 ;  /* 0x000000080e0c7c25 */ /* 0x001fe2000f8e000c */
[C---:B------:R-:W-:Y:S01]  /*0310*/  ISETP.GT.AND.EX P2, PT, R15.reuse, -0x1, !P4, P2 ;  /* 0xffffffff0f00780c */ /* 0x040fe20006744320 */
[----:B--2---:R-:W-:Y:S02]  /*0320*/  DADD R6, R10, -R16 ;  /* 0x000000000a067229 */ /* 0x004fe40000000810 */
[----:B------:R-:W-:Y:S01]  /*0330*/  IMAD R11, R15, UR8, RZ ;  /* 0x000000080f0b7c24 */ /* 0x000fe2000f8e02ff */
[----:B------:R-:W-:-:S03]  /*0340*/  PLOP3.LUT P1, PT, P1, P2, PT, 0x80, 0x8 ;  /* 0x000000000008781c */ /* 0x000fc60000f25070 */
[----:B------:R-:W-:Y:S01]  /*0350*/  IMAD R17, R14, UR9, R11 ;  /* 0x000000090e117c24 */ /* 0x000fe2000f8e020b */
[----:B-1----:R-:W-:Y:S01]  /*0360*/  DADD R8, R8, -R18 ;  /* 0x0000000008087229 */ /* 0x002fe20000000812 */
[----:B------:R-:W-:-:S08]  /*0370*/  CS2R R10, SRZ ;  /* 0x00000000000a7805 */ /* 0x000fd0000001ff00 */
[----:B------:R-:W-:Y:S05]  /*0380*/  @!P1 BRA `(.L_x_7) ;  /* 0x00000000005c9947 */ /* 0x000fea0003800000 */
[----:B------:R-:W0:Y:S02]  /*0390*/  LDCU.64 UR10, c[0x0][0x380] ;  /* 0x00007000ff0a77ac */ /* 0x000e240008000a00 */
[----:B0-----:R-:W-:-:S04]  /*03a0*/  IADD3 R22, P1, PT, R12, UR10, RZ ;  /* 0x0000000a0c167c10 */ /* 0x001fc8000ff3e0ff */
[----:B------:R-:W-:-:S05]  /*03b0*/  IADD3.X R23, PT, PT, R13, UR11, R17, P1, !PT ;  /* 0x0000000b0d177c10 */ /* 0x000fca0008ffe411 */
[----:B------:R-:W2:Y:S01]  /*03c0*/  LDG.E.U8 R25, desc[UR6][R22.64+0x1] ;  /* 0x0000010616197981 */ /* 0x000ea2000c1e1100 */
[----:B------:R-:W-:-:S03]  /*03d0*/  IADD3 R20, P1, PT, R22, UR8, RZ ;  /* 0x0000000816147c10 */ /* 0x000fc6000ff3e0ff */
[----:B------:R-:W3:Y:S01]  /*03e0*/  LDG.E.U8 R24, desc[UR6][R22.64] ;  /* 0x0000000616187981 */ /* 0x000ee2000c1e1100 */
[----:B------:R-:W-:-:S05]  /*03f0*/  IADD3.X R21, PT, PT, R23, UR9, RZ, P1, !PT ;  /* 0x0000000917157c10 */ /* 0x000fca0008ffe4ff */
[----:B------:R-:W4:Y:S04]  /*0400*/  LDG.E.U8 R26, desc[UR6][R20.64] ;  /* 0x00000006141a7981 */ /* 0x000f28000c1e1100 */
[----:B------:R-:W5:Y:S01]  /*0410*/  LDG.E.U8 R4, desc[UR6][R20.64+0x1] ;  /* 0x0000010614047981 */ /* 0x000f62000c1e1100 */
[----:B------:R-:W-:Y:S02]  /*0420*/  DADD R12, -R8, 1 ;  /* 0x3ff00000080c7429 */ /* 0x000fe40000000100 */
[----:B------:R-:W-:-:S06]  /*0430*/  DADD R10, -R6, 1 ;  /* 0x3ff00000060a7429 */ /* 0x000fcc0000000100 */
[C---:B------:R-:W-:Y:S02]  /*0440*/  DMUL R16, R6.reuse, R12 ;  /* 0x0000000c06107228 */ /* 0x040fe40000000000 */
[----:B------:R-:W-:Y:S01]  /*0450*/  DMUL R6, R6, R8 ;  /* 0x0000000806067228 */ /* 0x000fe20000000000 */
[----:B--2---:R-:W0:Y:S08]  /*0460*/  I2F.F64.U16 R18, R25 ;  /* 0x0000001900127312 */ /* 0x004e300000101800 */
[----:B---3--:R-:W1:Y:S01]  /*0470*/  I2F.F64.U16 R14, R24 ;  /* 0x00000018000e7312 */ /* 0x008e620000101800 */
[----:B0-----:R-:W-:-:S02]  /*0480*/  DMUL R18, R16, R18 ;  /* 0x0000001210127228 */ /* 0x001fc40000000000 */
[----:B------:R-:W-:-:S05]  /*0490*/  DMUL R16, R10, R12 ;  /* 0x0000000c0a107228 */ /* 0x000fca0000000000 */
[----:B----4-:R-:W0:Y:S01]  /*04a0*/  I2F.F64.U16 R12, R26 ;  /* 0x0000001a000c7312 */ /* 0x010e220000101800 */
[----:B------:R-:W-:Y:S02]  /*04b0*/  DMUL R10, R8, R10 ;  /* 0x0000000a080a7228 */ /* 0x000fe40000000000 */
[----:B-1----:R-:W-:-:S05]  /*04c0*/  DFMA R14, R16, R14, R18 ;  /* 0x0000000e100e722b */ /* 0x002fca0000000012 */
[----:B-----5:R-:W1:Y:S03]  /*04d0*/  I2F.F64.U16 R16, R4 ;  /* 0x0000000400107312 */ /* 0x020e660000101800 */
[----:B0-----:R-:W-:-:S08]  /*04e0*/  DFMA R10, R10, R12, R14 ;  /* 0x0000000c0a0a722b */ /* 0x001fd0000000000e */
[----:B-1----:R-:W-:-:S11]  /*04f0*/  DFMA R10, R6, R16, R10 ;  /* 0x00000010060a722b */ /* 0x002fd6000000000a */
.L_x_7:
[----:B------:R-:W-:Y:S05]  /*0500*/  BSYNC.RECONVERGENT B1 ;  /* 0x0000000000017941 */ /* 0x000fea0003800200 */
.L_x_6:
[----:B------:R-:W0:Y:S02]  /*0510*/  F2I.U32.F64.TRUNC R11, R10 ;  /* 0x0000000a000b7311 */ /* 0x000e24000030d000 */
[----:B0-----:R0:W-:Y:S02]  /*0520*/  STS.U8 [R0+UR4], R11 ;  /* 0x0000000b00007988 */ /* 0x0011e40008000004 */
.L_x_5:
[----:B------:R-:W-:Y:S05]  /*0530*/  BSYNC.RECONVERGENT B0 ;  /* 0x0000000000007941 */ /* 0x000fea0003800200 */
.L_x_4:
[----:B------:R-:W-:Y:S06]  /*0540*/  BAR.SYNC.DEFER_BLOCKING 0x0 ;  /* 0x0000000000007b1d */ /* 0x000fec0000010000 */
[----:B------:R-:W-:Y:S05]  /*0550*/  @P0 EXIT ;  /* 0x000000000000094d */ /* 0x000fea0003800000 */
[----:B------:R-:W1:Y:S01]  /*0560*/  LDS.U8 R7, [R0+UR4] ;  /* 0x0000000400077984 */ /* 0x000e620008000000 */
[----:B------:R-:W2:Y:S01]  /*0570*/  LDCU.64 UR10, c[0x0][0x388] ;  /* 0x00007100ff0a77ac */ /* 0x000ea20008000a00 */
[----:B------:R-:W-:Y:S02]  /*0580*/  IMAD.MOV.U32 R3, RZ, RZ, RZ ;  /* 0x000000ffff037224 */ /* 0x000fe400078e00ff */
[----:B------:R-:W-:-:S04]  /*0590*/  IMAD.WIDE.U32 R2, R5, UR8, R2 ;  /* 0x0000000805027c25 */ /* 0x000fc8000f8e0002 */
[----:B------:R-:W-:Y:S01]  /*05a0*/  IMAD R5, R5, UR9, R3 ;  /* 0x0000000905057c24 */ /* 0x000fe2000f8e0203 */
[----:B--2---:R-:W-:-:S04]  /*05b0*/  IADD3 R2, P0, PT, R2, UR10, RZ ;  /* 0x0000000a02027c10 */ /* 0x004fc8000ff1e0ff */
[----:B------:R-:W-:-:S05]  /*05c0*/  IADD3.X R3, PT, PT, R5, UR11, RZ, P0, !PT ;  /* 0x0000000b05037c10 */ /* 0x000fca00087fe4ff */
[----:B-1----:R-:W-:Y:S01]  /*05d0*/  STG.E.U8 desc[UR6][R2.64], R7 ;  /* 0x0000000702007986 */ /* 0x002fe2000c101106 */
[----:B------:R-:W-:Y:S05]  /*05e0*/  EXIT ;  /* 0x000000000000794d */ /* 0x000fea0003800000 */
.L_x_8:
        /* <DEDUP_REMOVED lines=9> */
.L_x_15:


//--------------------- .text._Z24rotate_nearest_neighbourPKhPh --------------------------
	.section	.text._Z24rotate_nearest_neighbourPKhPh,"ax",@progbits
	.align	128
        .global         _Z24rotate_nearest_neighbourPKhPh
        .type           _Z24rotate_nearest_neighbourPKhPh,@function
        .size           _Z24rotate_nearest_neighbourPKhPh,(.L_x_16 - _Z24rotate_nearest_neighbourPKhPh)
        .other          _Z24rotate_nearest_neighbourPKhPh,@"STO_CUDA_ENTRY STV_DEFAULT"
_Z24rotate_nearest_neighbourPKhPh:
.text._Z24rotate_nearest_neighbourPKhPh:
        /* <DEDUP_REMOVED lines=32> */
[----:B------:R-:W-:Y:S01]  /*0200*/  DFMA R8, R6, UR14, R8 ;  /* 0x0000000e06087c2b */ /* 0x000fe20008000008 */
[----:B------:R-:W-:-:S05]  /*0210*/  PRMT R7, RZ, 0x7610, R7 ;  /* 0x00007610ff077816 */ /* 0x000fca0000000007 */
[----:B-1----:R-:W-:Y:S02]  /*0220*/  DADD R10, R10, UR16 ;  /* 0x000000100a0a7e29 */ /* 0x002fe40008000000 */
[----:B------:R-:W-:-:S06]  /*0230*/  DADD R8, R8, UR18 ;  /* 0x0000001208087e29 */ /* 0x000fcc0008000000 */
[----:B------:R-:W-:Y:S02]  /*0240*/  DADD R10, R10, 0.5 ;  /* 0x3fe000000a0a7429 */ /* 0x000fe40000000000 */
[----:B------:R-:W-:-:S08]  /*0250*/  DADD R8, R8, 0.5 ;  /* 0x3fe0000008087429 */ /* 0x000fd00000000000 */
[----:B------:R-:W0:Y:S08]  /*0260*/  F2I.S64.F64.TRUNC R10, R10 ;  /* 0x0000000a000a7311 */ /* 0x000e30000030d900 */
[----:B------:R-:W1:Y:S01]  /*0270*/  F2I.S64.F64.TRUNC R8, R8 ;  /* 0x0000000800087311 */ /* 0x000e62000030d900 */
[C---:B0-----:R-:W-:Y:S02]  /*0280*/  ISETP.GE.U32.AND P3, PT, R10.reuse, UR8, PT ;  /* 0x000000080a007c0c */ /* 0x041fe4000bf66070 */
[----:B------:R-:W-:-:S02]  /*0290*/  ISETP.GT.U32.AND P1, PT, R10, -0x1, PT ;  /* 0xffffffff0a00780c */ /* 0x000fc40003f24070 */
[----:B------:R-:W-:Y:S02]  /*02a0*/  ISETP.GE.AND.EX P3, PT, R11, UR9, PT, P3 ;  /* 0x000000090b007c0c */ /* 0x000fe4000bf66330 */
[C---:B-1----:R-:W-:Y:S02]  /*02b0*/  ISETP.GE.U32.AND P4, PT, R8.reuse, UR8, PT ;  /* 0x0000000808007c0c */ /* 0x042fe4000bf86070 */
[----:B------:R-:W-:Y:S02]  /*02c0*/  ISETP.GT.U32.AND P2, PT, R8, -0x1, PT ;  /* 0xffffffff0800780c */ /* 0x000fe40003f44070 */
[----:B------:R-:W-:Y:S02]  /*02d0*/  ISETP.GE.AND.EX P4, PT, R9, UR9, PT, P4 ;  /* 0x0000000909007c0c */ /* 0x000fe4000bf86340 */
[----:B------:R-:W-:Y:S02]  /*02e0*/  ISETP.GT.AND.EX P1, PT, R11, -0x1, !P3, P1 ;  /* 0xffffffff0b00780c */ /* 0x000fe40005f24310 */
[----:B------:R-:W-:-:S04]  /*02f0*/  ISETP.GT.AND.EX P2, PT, R9, -0x1, !P4, P2 ;  /* 0xffffffff0900780c */ /* 0x000fc80006744320 */
[----:B------:R-:W-:-:S13]  /*0300*/  PLOP3.LUT P1, PT, P1, P2, PT, 0x80, 0x8 ;  /* 0x000000000008781c */ /* 0x000fda0000f25070 */
[----:B------:R-:W-:Y:S05]  /*0310*/  @!P1 BRA `(.L_x_12) ;  /* 0x00000000001c9947 */ /* 0x000fea0003800000 */
[----:B------:R-:W0:Y:S01]  /*0320*/  LDCU.64 UR10, c[0x0][0x380] ;  /* 0x00007000ff0a77ac */ /* 0x000e220008000a00 */
[----:B------:R-:W-:-:S04]  /*0330*/  IMAD.WIDE.U32 R10, R8, UR8, R10 ;  /* 0x00000008080a7c25 */ /* 0x000fc8000f8e000a */
[----:B------:R-:W-:-:S04]  /*0340*/  IMAD R7, R9, UR8, RZ ;  /* 0x0000000809077c24 */ /* 0x000fc8000f8e02ff */
[----:B------:R-:W-:Y:S01]  /*0350*/  IMAD R7, R8, UR9, R7 ;  /* 0x0000000908077c24 */ /* 0x000fe2000f8e0207 */
[----:B0-----:R-:W-:-:S04]  /*0360*/  IADD3 R6, P1, PT, R10, UR10, RZ ;  /* 0x0000000a0a067c10 */ /* 0x001fc8000ff3e0ff */
[----:B------:R-:W-:-:S06]  /*0370*/  IADD3.X R7, PT, PT, R11, UR11, R7, P1, !PT ;  /* 0x0000000b0b077c10 */ /* 0x000fcc0008ffe407 */
[----:B------:R0:W5:Y:S03]  /*0380*/  LDG.E.U8 R7, desc[UR6][R6.64] ;  /* 0x0000000606077981 */ /* 0x000166000c1e1100 */
.L_x_12:
[----:B------:R-:W-:Y:S05]  /*0390*/  BSYNC.RECONVERGENT B1 ;  /* 0x0000000000017941 */ /* 0x000fea0003800200 */
.L_x_11:
[----:B-----5:R1:W-:Y:S02]  /*03a0*/  STS.U8 [R0+UR4], R7 ;  /* 0x0000000700007988 */ /* 0x0203e40008000004 */
.L_x_10:
[----:B------:R-:W-:Y:S05]  /*03b0*/  BSYNC.RECONVERGENT B0 ;  /* 0x0000000000007941 */ /* 0x000fea0003800200 */
.L_x_9:
[----:B------:R-:W-:Y:S06]  /*03c0*/  BAR.SYNC.DEFER_BLOCKING 0x0 ;  /* 0x0000000000007b1d */ /* 0x000fec0000010000 */
[----:B------:R-:W-:Y:S05]  /*03d0*/  @P0 EXIT ;  /* 0x000000000000094d */ /* 0x000fea0003800000 */
[----:B-1----:R-:W1:Y:S01]  /*03e0*/  LDS.U8 R7, [R0+UR4] ;  /* 0x0000000400077984 */ /* 0x002e620008000000 */
        /* <DEDUP_REMOVED lines=8> */
.L_x_13:
        /* <DEDUP_REMOVED lines=9> */
.L_x_16:


//--------------------- .nv.shared._Z14rotate_bicubicPKhPh --------------------------
	.section	.nv.shared._Z14rotate_bicubicPKhPh,"aw",@nobits
	.sectionflags	@""
	.align	8
.nv.shared._Z14rotate_bicubicPKhPh:
	.zero		3072


//--------------------- .nv.shared.reserved.0     --------------------------
	.section	.nv.shared.reserved.0,"aw",@nobits
	.weak		__nv_reservedSMEM_offset_0_alias
	.size		__nv_reservedSMEM_offset_0_alias, 0, 64
	.other		__nv_reservedSMEM_offset_0_alias,@"STO_CUDA_RESERVED_SHARED STV_DEFAULT"
__nv_reservedSMEM_offset_0_alias:
	.zero		0
	.zero		64


//--------------------- .nv.shared._Z15rotate_bilinearPKhPh --------------------------
	.section	.nv.shared._Z15rotate_bilinearPKhPh,"aw",@nobits
	.sectionflags	@""
.nv.shared._Z15rotate_bilinearPKhPh:
	.zero		1280


//--------------------- .nv.shared._Z24rotate_nearest_neighbourPKhPh --------------------------
	.section	.nv.shared._Z24rotate_nearest_neighbourPKhPh,"aw",@nobits
	.sectionflags	@""
.nv.shared._Z24rotate_nearest_neighbourPKhPh:
	.zero		1280


//--------------------- .nv.constant0._Z14rotate_bicubicPKhPh --------------------------
	.section	.nv.constant0._Z14rotate_bicubicPKhPh,"a",@progbits
	.sectionflags	@""
	.align	4
.nv.constant0._Z14rotate_bicubicPKhPh:
	.zero		912


//--------------------- .nv.constant0._Z15rotate_bilinearPKhPh --------------------------
	.section	.nv.constant0._Z15rotate_bilinearPKhPh,"a",@progbits
	.sectionflags	@""
	.align	4
.nv.constant0._Z15rotate_bilinearPKhPh:
	.zero		912


//--------------------- .nv.constant0._Z24rotate_nearest_neighbourPKhPh --------------------------
	.section	.nv.constant0._Z24rotate_nearest_neighbourPKhPh,"a",@progbits
	.sectionflags	@""
	.align	4
.nv.constant0._Z24rotate_nearest_neighbourPKhPh:
	.zero		912


//--------------------- SYMBOLS --------------------------

	.type		.nv.reservedSmem.offset0,@object
	.size		.nv.reservedSmem.offset0,0x4
	.type		.nv.reservedSmem.cap,@object
	.size		.nv.reservedSmem.cap,0x4
